//
// Generated by NVIDIA NVVM Compiler
//
// Compiler Build ID: CL-36424714
// Cuda compilation tools, release 13.0, V13.0.88
// Based on NVVM 20.0.0
//

.version 9.0
.target sm_100
.address_size 64

	// .globl	_Z11fill_kernelPdld

.visible .entry _Z11fill_kernelPdld(
	.param .u64 .ptr .align 1 _Z11fill_kernelPdld_param_0,
	.param .u64 _Z11fill_kernelPdld_param_1,
	.param .f64 _Z11fill_kernelPdld_param_2
)
{
	.reg .pred 	%p<2>;
	.reg .b32 	%r<5>;
	.reg .b64 	%rd<7>;
	.reg .b64 	%fd<2>;

	ld.param.u64 	%rd2, [_Z11fill_kernelPdld_param_0];
	ld.param.u64 	%rd3, [_Z11fill_kernelPdld_param_1];
	ld.param.f64 	%fd1, [_Z11fill_kernelPdld_param_2];
	mov.u32 	%r1, %ctaid.x;
	mov.u32 	%r2, %ntid.x;
	mov.u32 	%r3, %tid.x;
	mad.lo.s32 	%r4, %r1, %r2, %r3;
	cvt.u64.u32 	%rd1, %r4;
	setp.le.s64 	%p1, %rd3, %rd1;
	@%p1 bra 	$L__BB0_2;
	cvta.to.global.u64 	%rd4, %rd2;
	shl.b64 	%rd5, %rd1, 3;
	add.s64 	%rd6, %rd4, %rd5;
	st.global.f64 	[%rd6], %fd1;
$L__BB0_2:
	ret;

}
	// .globl	_Z15coo_spmm_kernelPlS_PdS0_llll
.visible .entry _Z15coo_spmm_kernelPlS_PdS0_llll(
	.param .u64 .ptr .align 1 _Z15coo_spmm_kernelPlS_PdS0_llll_param_0,
	.param .u64 .ptr .align 1 _Z15coo_spmm_kernelPlS_PdS0_llll_param_1,
	.param .u64 .ptr .align 1 _Z15coo_spmm_kernelPlS_PdS0_llll_param_2,
	.param .u64 .ptr .align 1 _Z15coo_spmm_kernelPlS_PdS0_llll_param_3,
	.param .u64 _Z15coo_spmm_kernelPlS_PdS0_llll_param_4,
	.param .u64 _Z15coo_spmm_kernelPlS_PdS0_llll_param_5,
	.param .u64 _Z15coo_spmm_kernelPlS_PdS0_llll_param_6,
	.param .u64 _Z15coo_spmm_kernelPlS_PdS0_llll_param_7
)
{
	.reg .pred 	%p<5>;
	.reg .b32 	%r<13>;
	.reg .b64 	%rd<40>;
	.reg .b64 	%fd<3>;

	ld.param.u64 	%rd20, [_Z15coo_spmm_kernelPlS_PdS0_llll_param_0];
	ld.param.u64 	%rd21, [_Z15coo_spmm_kernelPlS_PdS0_llll_param_1];
	ld.param.u64 	%rd22, [_Z15coo_spmm_kernelPlS_PdS0_llll_param_2];
	ld.param.u64 	%rd23, [_Z15coo_spmm_kernelPlS_PdS0_llll_param_3];
	ld.param.u64 	%rd24, [_Z15coo_spmm_kernelPlS_PdS0_llll_param_6];
	ld.param.u64 	%rd25, [_Z15coo_spmm_kernelPlS_PdS0_llll_param_7];
	mov.u32 	%r3, %ctaid.y;
	mov.u32 	%r4, %ntid.y;
	mov.u32 	%r5, %tid.y;
	mad.lo.s32 	%r6, %r3, %r4, %r5;
	cvt.u64.u32 	%rd36, %r6;
	mov.u32 	%r7, %ctaid.x;
	mov.u32 	%r8, %ntid.x;
	mov.u32 	%r9, %tid.x;
	mad.lo.s32 	%r1, %r7, %r8, %r9;
	mov.u32 	%r10, %nctaid.y;
	mul.lo.s32 	%r2, %r10, %r4;
	mov.u32 	%r11, %nctaid.x;
	mul.lo.s32 	%r12, %r11, %r8;
	cvt.u64.u32 	%rd2, %r12;
	setp.le.s64 	%p1, %rd25, %rd36;
	@%p1 bra 	$L__BB1_6;
	cvt.u64.u32 	%rd39, %r1;
	cvt.u64.u32 	%rd4, %r2;
	cvta.to.global.u64 	%rd5, %rd20;
	cvta.to.global.u64 	%rd6, %rd21;
	cvta.to.global.u64 	%rd7, %rd22;
	cvta.to.global.u64 	%rd8, %rd23;
$L__BB1_2:
	setp.ge.s64 	%p2, %rd39, %rd24;
	@%p2 bra 	$L__BB1_5;
	shl.b64 	%rd26, %rd36, 3;
	add.s64 	%rd27, %rd5, %rd26;
	ld.global.u64 	%rd28, [%rd27];
	add.s64 	%rd29, %rd6, %rd26;
	ld.global.u64 	%rd30, [%rd29];
	shl.b64 	%rd31, %rd24, 3;
	mad.lo.s64 	%rd11, %rd31, %rd30, %rd7;
	shl.b64 	%rd37, %rd39, 3;
	mad.lo.s64 	%rd13, %rd31, %rd28, %rd8;
$L__BB1_4:
	add.s64 	%rd32, %rd13, %rd37;
	add.s64 	%rd33, %rd11, %rd37;
	ld.global.f64 	%fd1, [%rd33];
	atom.global.add.f64 	%fd2, [%rd32], %fd1;
	add.s64 	%rd39, %rd39, %rd2;
	shl.b64 	%rd34, %rd2, 3;
	add.s64 	%rd37, %rd37, %rd34;
	setp.lt.s64 	%p3, %rd39, %rd24;
	@%p3 bra 	$L__BB1_4;
$L__BB1_5:
	add.s64 	%rd36, %rd36, %rd4;
	setp.lt.s64 	%p4, %rd36, %rd25;
	@%p4 bra 	$L__BB1_2;
$L__BB1_6:
	ret;

}
	// .globl	_Z15csr_spmm_kernelPlS_PdS0_lll
.visible .entry _Z15csr_spmm_kernelPlS_PdS0_lll(
	.param .u64 .ptr .align 1 _Z15csr_spmm_kernelPlS_PdS0_lll_param_0,
	.param .u64 .ptr .align 1 _Z15csr_spmm_kernelPlS_PdS0_lll_param_1,
	.param .u64 .ptr .align 1 _Z15csr_spmm_kernelPlS_PdS0_lll_param_2,
	.param .u64 .ptr .align 1 _Z15csr_spmm_kernelPlS_PdS0_lll_param_3,
	.param .u64 _Z15csr_spmm_kernelPlS_PdS0_lll_param_4,
	.param .u64 _Z15csr_spmm_kernelPlS_PdS0_lll_param_5,
	.param .u64 _Z15csr_spmm_kernelPlS_PdS0_lll_param_6
)
{
	.reg .pred 	%p<15>;
	.reg .b32 	%r<13>;
	.reg .b64 	%rd<191>;
	.reg .b64 	%fd<85>;

	ld.param.u64 	%rd36, [_Z15csr_spmm_kernelPlS_PdS0_lll_param_0];
	ld.param.u64 	%rd40, [_Z15csr_spmm_kernelPlS_PdS0_lll_param_1];
	ld.param.u64 	%rd41, [_Z15csr_spmm_kernelPlS_PdS0_lll_param_2];
	ld.param.u64 	%rd37, [_Z15csr_spmm_kernelPlS_PdS0_lll_param_3];
	ld.param.u64 	%rd38, [_Z15csr_spmm_kernelPlS_PdS0_lll_param_4];
	ld.param.u64 	%rd39, [_Z15csr_spmm_kernelPlS_PdS0_lll_param_6];
	cvta.to.global.u64 	%rd1, %rd41;
	cvta.to.global.u64 	%rd2, %rd40;
	mov.u32 	%r2, %ctaid.y;
	mov.u32 	%r1, %ntid.y;
	mov.u32 	%r3, %tid.y;
	mad.lo.s32 	%r4, %r2, %r1, %r3;
	cvt.u64.u32 	%rd182, %r4;
	setp.le.s64 	%p1, %rd38, %rd182;
	@%p1 bra 	$L__BB2_20;
	mov.u32 	%r5, %ntid.x;
	mov.u32 	%r6, %tid.x;
	mov.u32 	%r7, %ctaid.x;
	mad.lo.s32 	%r8, %r7, %r5, %r6;
	cvt.u64.u32 	%rd190, %r8;
	mov.u32 	%r9, %nctaid.x;
	mul.lo.s32 	%r10, %r9, %r5;
	cvt.u64.u32 	%rd5, %r10;
	mov.u32 	%r11, %nctaid.y;
	mul.lo.s32 	%r12, %r11, %r1;
	cvt.u64.u32 	%rd6, %r12;
	cvta.to.global.u64 	%rd7, %rd36;
	cvta.to.global.u64 	%rd8, %rd37;
$L__BB2_2:
	shl.b64 	%rd42, %rd182, 3;
	add.s64 	%rd11, %rd7, %rd42;
	ld.global.u64 	%rd12, [%rd11];
	setp.ge.s64 	%p2, %rd190, %rd39;
	@%p2 bra 	$L__BB2_19;
	ld.global.u64 	%rd13, [%rd11+8];
	sub.s64 	%rd43, %rd13, %rd12;
	and.b64  	%rd14, %rd43, 15;
	and.b64  	%rd15, %rd43, 7;
	and.b64  	%rd16, %rd43, -16;
	and.b64  	%rd17, %rd43, 3;
	shl.b64 	%rd44, %rd12, 3;
	add.s64 	%rd45, %rd2, %rd44;
	add.s64 	%rd18, %rd45, 64;
	mul.lo.s64 	%rd19, %rd182, %rd39;
$L__BB2_4:
	setp.ge.s64 	%p3, %rd12, %rd13;
	mov.f64 	%fd84, 0d0000000000000000;
	@%p3 bra 	$L__BB2_18;
	sub.s64 	%rd46, %rd12, %rd13;
	setp.gt.u64 	%p4, %rd46, -16;
	mov.f64 	%fd84, 0d0000000000000000;
	mov.u64 	%rd187, %rd12;
	@%p4 bra 	$L__BB2_8;
	mov.f64 	%fd84, 0d0000000000000000;
	mov.u64 	%rd184, %rd18;
	mov.u64 	%rd185, %rd16;
	mov.u64 	%rd187, %rd12;
$L__BB2_7:
	.pragma "nounroll";
	ld.global.u64 	%rd47, [%rd184+-64];
	mad.lo.s64 	%rd48, %rd47, %rd39, %rd190;
	shl.b64 	%rd49, %rd48, 3;
	add.s64 	%rd50, %rd1, %rd49;
	ld.global.f64 	%fd19, [%rd50];
	add.f64 	%fd20, %fd84, %fd19;
	ld.global.u64 	%rd51, [%rd184+-56];
	mad.lo.s64 	%rd52, %rd51, %rd39, %rd190;
	shl.b64 	%rd53, %rd52, 3;
	add.s64 	%rd54, %rd1, %rd53;
	ld.global.f64 	%fd21, [%rd54];
	add.f64 	%fd22, %fd20, %fd21;
	ld.global.u64 	%rd55, [%rd184+-48];
	mad.lo.s64 	%rd56, %rd55, %rd39, %rd190;
	shl.b64 	%rd57, %rd56, 3;
	add.s64 	%rd58, %rd1, %rd57;
	ld.global.f64 	%fd23, [%rd58];
	add.f64 	%fd24, %fd22, %fd23;
	ld.global.u64 	%rd59, [%rd184+-40];
	mad.lo.s64 	%rd60, %rd59, %rd39, %rd190;
	shl.b64 	%rd61, %rd60, 3;
	add.s64 	%rd62, %rd1, %rd61;
	ld.global.f64 	%fd25, [%rd62];
	add.f64 	%fd26, %fd24, %fd25;
	ld.global.u64 	%rd63, [%rd184+-32];
	mad.lo.s64 	%rd64, %rd63, %rd39, %rd190;
	shl.b64 	%rd65, %rd64, 3;
	add.s64 	%rd66, %rd1, %rd65;
	ld.global.f64 	%fd27, [%rd66];
	add.f64 	%fd28, %fd26, %fd27;
	ld.global.u64 	%rd67, [%rd184+-24];
	mad.lo.s64 	%rd68, %rd67, %rd39, %rd190;
	shl.b64 	%rd69, %rd68, 3;
	add.s64 	%rd70, %rd1, %rd69;
	ld.global.f64 	%fd29, [%rd70];
	add.f64 	%fd30, %fd28, %fd29;
	ld.global.u64 	%rd71, [%rd184+-16];
	mad.lo.s64 	%rd72, %rd71, %rd39, %rd190;
	shl.b64 	%rd73, %rd72, 3;
	add.s64 	%rd74, %rd1, %rd73;
	ld.global.f64 	%fd31, [%rd74];
	add.f64 	%fd32, %fd30, %fd31;
	ld.global.u64 	%rd75, [%rd184+-8];
	mad.lo.s64 	%rd76, %rd75, %rd39, %rd190;
	shl.b64 	%rd77, %rd76, 3;
	add.s64 	%rd78, %rd1, %rd77;
	ld.global.f64 	%fd33, [%rd78];
	add.f64 	%fd34, %fd32, %fd33;
	ld.global.u64 	%rd79, [%rd184];
	mad.lo.s64 	%rd80, %rd79, %rd39, %rd190;
	shl.b64 	%rd81, %rd80, 3;
	add.s64 	%rd82, %rd1, %rd81;
	ld.global.f64 	%fd35, [%rd82];
	add.f64 	%fd36, %fd34, %fd35;
	ld.global.u64 	%rd83, [%rd184+8];
	mad.lo.s64 	%rd84, %rd83, %rd39, %rd190;
	shl.b64 	%rd85, %rd84, 3;
	add.s64 	%rd86, %rd1, %rd85;
	ld.global.f64 	%fd37, [%rd86];
	add.f64 	%fd38, %fd36, %fd37;
	ld.global.u64 	%rd87, [%rd184+16];
	mad.lo.s64 	%rd88, %rd87, %rd39, %rd190;
	shl.b64 	%rd89, %rd88, 3;
	add.s64 	%rd90, %rd1, %rd89;
	ld.global.f64 	%fd39, [%rd90];
	add.f64 	%fd40, %fd38, %fd39;
	ld.global.u64 	%rd91, [%rd184+24];
	mad.lo.s64 	%rd92, %rd91, %rd39, %rd190;
	shl.b64 	%rd93, %rd92, 3;
	add.s64 	%rd94, %rd1, %rd93;
	ld.global.f64 	%fd41, [%rd94];
	add.f64 	%fd42, %fd40, %fd41;
	ld.global.u64 	%rd95, [%rd184+32];
	mad.lo.s64 	%rd96, %rd95, %rd39, %rd190;
	shl.b64 	%rd97, %rd96, 3;
	add.s64 	%rd98, %rd1, %rd97;
	ld.global.f64 	%fd43, [%rd98];
	add.f64 	%fd44, %fd42, %fd43;
	ld.global.u64 	%rd99, [%rd184+40];
	mad.lo.s64 	%rd100, %rd99, %rd39, %rd190;
	shl.b64 	%rd101, %rd100, 3;
	add.s64 	%rd102, %rd1, %rd101;
	ld.global.f64 	%fd45, [%rd102];
	add.f64 	%fd46, %fd44, %fd45;
	ld.global.u64 	%rd103, [%rd184+48];
	mad.lo.s64 	%rd104, %rd103, %rd39, %rd190;
	shl.b64 	%rd105, %rd104, 3;
	add.s64 	%rd106, %rd1, %rd105;
	ld.global.f64 	%fd47, [%rd106];
	add.f64 	%fd48, %fd46, %fd47;
	ld.global.u64 	%rd107, [%rd184+56];
	mad.lo.s64 	%rd108, %rd107, %rd39, %rd190;
	shl.b64 	%rd109, %rd108, 3;
	add.s64 	%rd110, %rd1, %rd109;
	ld.global.f64 	%fd49, [%rd110];
	add.f64 	%fd84, %fd48, %fd49;
	add.s64 	%rd187, %rd187, 16;
	add.s64 	%rd185, %rd185, -16;
	add.s64 	%rd184, %rd184, 128;
	setp.ne.s64 	%p5, %rd185, 0;
	@%p5 bra 	$L__BB2_7;
$L__BB2_8:
	setp.eq.s64 	%p6, %rd14, 0;
	@%p6 bra 	$L__BB2_18;
	add.s64 	%rd111, %rd14, -1;
	setp.lt.u64 	%p7, %rd111, 7;
	@%p7 bra 	$L__BB2_11;
	shl.b64 	%rd112, %rd187, 3;
	add.s64 	%rd113, %rd2, %rd112;
	ld.global.u64 	%rd114, [%rd113];
	mad.lo.s64 	%rd115, %rd114, %rd39, %rd190;
	shl.b64 	%rd116, %rd115, 3;
	add.s64 	%rd117, %rd1, %rd116;
	ld.global.f64 	%fd51, [%rd117];
	add.f64 	%fd52, %fd84, %fd51;
	ld.global.u64 	%rd118, [%rd113+8];
	mad.lo.s64 	%rd119, %rd118, %rd39, %rd190;
	shl.b64 	%rd120, %rd119, 3;
	add.s64 	%rd121, %rd1, %rd120;
	ld.global.f64 	%fd53, [%rd121];
	add.f64 	%fd54, %fd52, %fd53;
	ld.global.u64 	%rd122, [%rd113+16];
	mad.lo.s64 	%rd123, %rd122, %rd39, %rd190;
	shl.b64 	%rd124, %rd123, 3;
	add.s64 	%rd125, %rd1, %rd124;
	ld.global.f64 	%fd55, [%rd125];
	add.f64 	%fd56, %fd54, %fd55;
	ld.global.u64 	%rd126, [%rd113+24];
	mad.lo.s64 	%rd127, %rd126, %rd39, %rd190;
	shl.b64 	%rd128, %rd127, 3;
	add.s64 	%rd129, %rd1, %rd128;
	ld.global.f64 	%fd57, [%rd129];
	add.f64 	%fd58, %fd56, %fd57;
	ld.global.u64 	%rd130, [%rd113+32];
	mad.lo.s64 	%rd131, %rd130, %rd39, %rd190;
	shl.b64 	%rd132, %rd131, 3;
	add.s64 	%rd133, %rd1, %rd132;
	ld.global.f64 	%fd59, [%rd133];
	add.f64 	%fd60, %fd58, %fd59;
	ld.global.u64 	%rd134, [%rd113+40];
	mad.lo.s64 	%rd135, %rd134, %rd39, %rd190;
	shl.b64 	%rd136, %rd135, 3;
	add.s64 	%rd137, %rd1, %rd136;
	ld.global.f64 	%fd61, [%rd137];
	add.f64 	%fd62, %fd60, %fd61;
	ld.global.u64 	%rd138, [%rd113+48];
	mad.lo.s64 	%rd139, %rd138, %rd39, %rd190;
	shl.b64 	%rd140, %rd139, 3;
	add.s64 	%rd141, %rd1, %rd140;
	ld.global.f64 	%fd63, [%rd141];
	add.f64 	%fd64, %fd62, %fd63;
	ld.global.u64 	%rd142, [%rd113+56];
	mad.lo.s64 	%rd143, %rd142, %rd39, %rd190;
	shl.b64 	%rd144, %rd143, 3;
	add.s64 	%rd145, %rd1, %rd144;
	ld.global.f64 	%fd65, [%rd145];
	add.f64 	%fd84, %fd64, %fd65;
	add.s64 	%rd187, %rd187, 8;
$L__BB2_11:
	setp.eq.s64 	%p8, %rd15, 0;
	@%p8 bra 	$L__BB2_18;
	add.s64 	%rd146, %rd15, -1;
	setp.lt.u64 	%p9, %rd146, 3;
	@%p9 bra 	$L__BB2_14;
	shl.b64 	%rd147, %rd187, 3;
	add.s64 	%rd148, %rd2, %rd147;
	ld.global.u64 	%rd149, [%rd148];
	mad.lo.s64 	%rd150, %rd149, %rd39, %rd190;
	shl.b64 	%rd151, %rd150, 3;
	add.s64 	%rd152, %rd1, %rd151;
	ld.global.f64 	%fd67, [%rd152];
	add.f64 	%fd68, %fd84, %fd67;
	ld.global.u64 	%rd153, [%rd148+8];
	mad.lo.s64 	%rd154, %rd153, %rd39, %rd190;
	shl.b64 	%rd155, %rd154, 3;
	add.s64 	%rd156, %rd1, %rd155;
	ld.global.f64 	%fd69, [%rd156];
	add.f64 	%fd70, %fd68, %fd69;
	ld.global.u64 	%rd157, [%rd148+16];
	mad.lo.s64 	%rd158, %rd157, %rd39, %rd190;
	shl.b64 	%rd159, %rd158, 3;
	add.s64 	%rd160, %rd1, %rd159;
	ld.global.f64 	%fd71, [%rd160];
	add.f64 	%fd72, %fd70, %fd71;
	ld.global.u64 	%rd161, [%rd148+24];
	mad.lo.s64 	%rd162, %rd161, %rd39, %rd190;
	shl.b64 	%rd163, %rd162, 3;
	add.s64 	%rd164, %rd1, %rd163;
	ld.global.f64 	%fd73, [%rd164];
	add.f64 	%fd84, %fd72, %fd73;
	add.s64 	%rd187, %rd187, 4;
$L__BB2_14:
	setp.eq.s64 	%p10, %rd17, 0;
	@%p10 bra 	$L__BB2_18;
	setp.eq.s64 	%p11, %rd17, 1;
	shl.b64 	%rd165, %rd187, 3;
	add.s64 	%rd32, %rd2, %rd165;
	ld.global.u64 	%rd166, [%rd32];
	mad.lo.s64 	%rd167, %rd166, %rd39, %rd190;
	shl.b64 	%rd168, %rd167, 3;
	add.s64 	%rd169, %rd1, %rd168;
	ld.global.f64 	%fd74, [%rd169];
	add.f64 	%fd84, %fd84, %fd74;
	@%p11 bra 	$L__BB2_18;
	setp.eq.s64 	%p12, %rd17, 2;
	ld.global.u64 	%rd170, [%rd32+8];
	mad.lo.s64 	%rd171, %rd170, %rd39, %rd190;
	shl.b64 	%rd172, %rd171, 3;
	add.s64 	%rd173, %rd1, %rd172;
	ld.global.f64 	%fd75, [%rd173];
	add.f64 	%fd84, %fd84, %fd75;
	@%p12 bra 	$L__BB2_18;
	ld.global.u64 	%rd174, [%rd32+16];
	mad.lo.s64 	%rd175, %rd174, %rd39, %rd190;
	shl.b64 	%rd176, %rd175, 3;
	add.s64 	%rd177, %rd1, %rd176;
	ld.global.f64 	%fd76, [%rd177];
	add.f64 	%fd84, %fd84, %fd76;
$L__BB2_18:
	add.s64 	%rd178, %rd190, %rd19;
	shl.b64 	%rd179, %rd178, 3;
	add.s64 	%rd180, %rd8, %rd179;
	st.global.f64 	[%rd180], %fd84;
	add.s64 	%rd190, %rd190, %rd5;
	setp.lt.s64 	%p13, %rd190, %rd39;
	@%p13 bra 	$L__BB2_4;
$L__BB2_19:
	add.s64 	%rd182, %rd182, %rd6;
	setp.lt.s64 	%p14, %rd182, %rd38;
	@%p14 bra 	$L__BB2_2;
$L__BB2_20:
	ret;

}


// ===== COMPILED SASS (sm_100) =====

	.target	sm_100

	.elftype	@"ET_EXEC"


//--------------------- .note.nv.tkinfo           --------------------------
	.section	.note.nv.tkinfo,"",@"SHT_NOTE"
	.sectionflags	@"SHF_NOTE_NV_TKINFO"
	.tkinfo
        /*0018*/ 	.word	0x00000002
        /*0030*/ 	.string	""
        /*0030*/ 	.string	"ptxas"
        /*0030*/ 	.string	"Cuda compilation tools, release 13.0, V13.0.88"
        /*0030*/ 	.string	"Build cuda_13.0.r13.0/compiler.36424714_0"
        /*0030*/ 	.string	"-arch sm_100 -m 64 "



//--------------------- .note.nv.cuinfo           --------------------------
	.section	.note.nv.cuinfo,"",@"SHT_NOTE"
	.sectionflags	@"SHF_NOTE_NV_CUINFO"
        /*0018*/ 	.short	0x0002
        /*001a*/ 	.short	0x0064
        /*001c*/ 	.short	0x0082
	.zero		2


//--------------------- .nv.info                  --------------------------
	.section	.nv.info,"",@"SHT_CUDA_INFO"
	.align	4


	//----- nvinfo : EIATTR_REGCOUNT
	.align		4
        /*0000*/ 	.byte	0x04, 0x2f
        /*0002*/ 	.short	(.L_1 - .L_0)
	.align		4
.L_0:
        /*0004*/ 	.word	index@(_Z11fill_kernelPdld)
        /*0008*/ 	.word	0x00000008


	//----- nvinfo : EIATTR_FRAME_SIZE
	.align		4
.L_1:
        /*000c*/ 	.byte	0x04, 0x11
        /*000e*/ 	.short	(.L_3 - .L_2)
	.align		4
.L_2:
        /*0010*/ 	.word	index@(_Z11fill_kernelPdld)
        /*0014*/ 	.word	0x00000000


	//----- nvinfo : EIATTR_REGCOUNT
	.align		4
.L_3:
        /*0018*/ 	.byte	0x04, 0x2f
        /*001a*/ 	.short	(.L_5 - .L_4)
	.align		4
.L_4:
        /*001c*/ 	.word	index@(_Z15coo_spmm_kernelPlS_PdS0_llll)
        /*0020*/ 	.word	0x0000001a


	//----- nvinfo : EIATTR_FRAME_SIZE
	.align		4
.L_5:
        /*0024*/ 	.byte	0x04, 0x11
        /*0026*/ 	.short	(.L_7 - .L_6)
	.align		4
.L_6:
        /*0028*/ 	.word	index@(_Z15coo_spmm_kernelPlS_PdS0_llll)
        /*002c*/ 	.word	0x00000000


	//----- nvinfo : EIATTR_REGCOUNT
	.align		4
.L_7:
        /*0030*/ 	.byte	0x04, 0x2f
        /*0032*/ 	.short	(.L_9 - .L_8)
	.align		4
.L_8:
        /*0034*/ 	.word	index@(_Z15csr_spmm_kernelPlS_PdS0_lll)
        /*0038*/ 	.word	0x00000020


	//----- nvinfo : EIATTR_FRAME_SIZE
	.align		4
.L_9:
        /*003c*/ 	.byte	0x04, 0x11
        /*003e*/ 	.short	(.L_11 - .L_10)
	.align		4
.L_10:
        /*0040*/ 	.word	index@(_Z15csr_spmm_kernelPlS_PdS0_lll)
        /*0044*/ 	.word	0x00000000


	//----- nvinfo : EIATTR_MIN_STACK_SIZE
	.align		4
.L_11:
        /*0048*/ 	.byte	0x04, 0x12
        /*004a*/ 	.short	(.L_13 - .L_12)
	.align		4
.L_12:
        /*004c*/ 	.word	index@(_Z15csr_spmm_kernelPlS_PdS0_lll)
        /*0050*/ 	.word	0x00000000


	//----- nvinfo : EIATTR_MIN_STACK_SIZE
	.align		4
.L_13:
        /*0054*/ 	.byte	0x04, 0x12
        /*0056*/ 	.short	(.L_15 - .L_14)
	.align		4
.L_14:
        /*0058*/ 	.word	index@(_Z15coo_spmm_kernelPlS_PdS0_llll)
        /*005c*/ 	.word	0x00000000


	//----- nvinfo : EIATTR_MIN_STACK_SIZE
	.align		4
.L_15:
        /*0060*/ 	.byte	0x04, 0x12
        /*0062*/ 	.short	(.L_17 - .L_16)
	.align		4
.L_16:
        /*0064*/ 	.word	index@(_Z11fill_kernelPdld)
        /*0068*/ 	.word	0x00000000
.L_17:


//--------------------- .nv.compat                --------------------------
	.section	.nv.compat,"",@"SHT_CUDA_COMPAT_INFO"
	.align	4
        /*0000*/ 	.byte	0x02, 0x09, 0x00, 0x00, 0x02, 0x02, 0x01, 0x00, 0x02, 0x05, 0x05, 0x00, 0x03, 0x07, 0x01, 0x01
        /*0010*/ 	.byte	0x02, 0x03, 0x00, 0x00, 0x02, 0x06, 0x01, 0x00, 0x04, 0x0b, 0x08, 0x00, 0x01, 0x00, 0x00, 0x00
        /*0020*/ 	.byte	0x00, 0x00, 0x00, 0x00


//--------------------- .nv.info._Z15csr_spmm_kernelPlS_PdS0_lll --------------------------
	.section	.nv.info._Z15csr_spmm_kernelPlS_PdS0_lll,"",@"SHT_CUDA_INFO"
	.sectionflags	@""
	.align	4


	//----- nvinfo : EIATTR_CUDA_API_VERSION
	.align		4
        /*0000*/ 	.byte	0x04, 0x37
        /*0002*/ 	.short	(.L_19 - .L_18)
.L_18:
        /*0004*/ 	.word	0x00000082


	//----- nvinfo : EIATTR_KPARAM_INFO
	.align		4
.L_19:
        /*0008*/ 	.byte	0x04, 0x17
        /*000a*/ 	.short	(.L_21 - .L_20)
.L_20:
        /*000c*/ 	.word	0x00000000
        /*0010*/ 	.short	0x0006
        /*0012*/ 	.short	0x0030
        /*0014*/ 	.byte	0x00, 0xf0, 0x21, 0x00


	//----- nvinfo : EIATTR_KPARAM_INFO
	.align		4
.L_21:
        /*0018*/ 	.byte	0x04, 0x17
        /*001a*/ 	.short	(.L_23 - .L_22)
.L_22:
        /*001c*/ 	.word	0x00000000
        /*0020*/ 	.short	0x0005
        /*0022*/ 	.short	0x0028
        /*0024*/ 	.byte	0x00, 0xf0, 0x21, 0x00


	//----- nvinfo : EIATTR_KPARAM_INFO
	.align		4
.L_23:
        /*0028*/ 	.byte	0x04, 0x17
        /*002a*/ 	.short	(.L_25 - .L_24)
.L_24:
        /*002c*/ 	.word	0x00000000
        /*0030*/ 	.short	0x0004
        /*0032*/ 	.short	0x0020
        /*0034*/ 	.byte	0x00, 0xf0, 0x21, 0x00


	//----- nvinfo : EIATTR_KPARAM_INFO
	.align		4
.L_25:
        /*0038*/ 	.byte	0x04, 0x17
        /*003a*/ 	.short	(.L_27 - .L_26)
.L_26:
        /*003c*/ 	.word	0x00000000
        /*0040*/ 	.short	0x0003
        /*0042*/ 	.short	0x0018
        /*0044*/ 	.byte	0x00, 0xf5, 0x21, 0x00


	//----- nvinfo : EIATTR_KPARAM_INFO
	.align		4
.L_27:
        /*0048*/ 	.byte	0x04, 0x17
        /*004a*/ 	.short	(.L_29 - .L_28)
.L_28:
        /*004c*/ 	.word	0x00000000
        /*0050*/ 	.short	0x0002
        /*0052*/ 	.short	0x0010
        /*0054*/ 	.byte	0x00, 0xf5, 0x21, 0x00


	//----- nvinfo : EIATTR_KPARAM_INFO
	.align		4
.L_29:
        /*0058*/ 	.byte	0x04, 0x17
        /*005a*/ 	.short	(.L_31 - .L_30)
.L_30:
        /*005c*/ 	.word	0x00000000
        /*0060*/ 	.short	0x0001
        /*0062*/ 	.short	0x0008
        /*0064*/ 	.byte	0x00, 0xf5, 0x21, 0x00


	//----- nvinfo : EIATTR_KPARAM_INFO
	.align		4
.L_31:
        /*0068*/ 	.byte	0x04, 0x17
        /*006a*/ 	.short	(.L_33 - .L_32)
.L_32:
        /*006c*/ 	.word	0x00000000
        /*0070*/ 	.short	0x0000
        /*0072*/ 	.short	0x0000
        /*0074*/ 	.byte	0x00, 0xf5, 0x21, 0x00


	//----- nvinfo : EIATTR_SPARSE_MMA_MASK
	.align		4
.L_33:
        /*0078*/ 	.byte	0x03, 0x50
        /*007a*/ 	.short	0x0000


	//----- nvinfo : EIATTR_MAXREG_COUNT
	.align		4
        /*007c*/ 	.byte	0x03, 0x1b
        /*007e*/ 	.short	0x00ff


	//----- nvinfo : EIATTR_MERCURY_ISA_VERSION
	.align		4
        /*0080*/ 	.byte	0x03, 0x5f
        /*0082*/ 	.short	0x0101


	//----- nvinfo : EIATTR_VRC_CTA_INIT_COUNT
	.align		4
        /*0084*/ 	.byte	0x02, 0x4a
	.zero		1
	.zero		1


	//----- nvinfo : EIATTR_EXIT_INSTR_OFFSETS
	.align		4
        /*0088*/ 	.byte	0x04, 0x1c
        /*008a*/ 	.short	(.L_35 - .L_34)


	//   ....[0]....
.L_34:
        /*008c*/ 	.word	0x00000080


	//   ....[1]....
        /*0090*/ 	.word	0x00001b50


	//----- nvinfo : EIATTR_CRS_STACK_SIZE
	.align		4
.L_35:
        /*0094*/ 	.byte	0x04, 0x1e
        /*0096*/ 	.short	(.L_37 - .L_36)
.L_36:
        /*0098*/ 	.word	0x00000000


	//----- nvinfo : EIATTR_CBANK_PARAM_SIZE
	.align		4
.L_37:
        /*009c*/ 	.byte	0x03, 0x19
        /*009e*/ 	.short	0x0038


	//----- nvinfo : EIATTR_PARAM_CBANK
	.align		4
        /*00a0*/ 	.byte	0x04, 0x0a
        /*00a2*/ 	.short	(.L_39 - .L_38)
	.align		4
.L_38:
        /*00a4*/ 	.word	index@(.nv.constant0._Z15csr_spmm_kernelPlS_PdS0_lll)
        /*00a8*/ 	.short	0x0380
        /*00aa*/ 	.short	0x0038


	//----- nvinfo : EIATTR_SW_WAR
	.align		4
.L_39:
        /*00ac*/ 	.byte	0x04, 0x36
        /*00ae*/ 	.short	(.L_41 - .L_40)
.L_40:
        /*00b0*/ 	.word	0x00000008
.L_41:


//--------------------- .nv.info._Z15coo_spmm_kernelPlS_PdS0_llll --------------------------
	.section	.nv.info._Z15coo_spmm_kernelPlS_PdS0_llll,"",@"SHT_CUDA_INFO"
	.sectionflags	@""
	.align	4


	//----- nvinfo : EIATTR_CUDA_API_VERSION
	.align		4
        /*0000*/ 	.byte	0x04, 0x37
        /*0002*/ 	.short	(.L_43 - .L_42)
.L_42:
        /*0004*/ 	.word	0x00000082


	//----- nvinfo : EIATTR_KPARAM_INFO
	.align		4
.L_43:
        /*0008*/ 	.byte	0x04, 0x17
        /*000a*/ 	.short	(.L_45 - .L_44)
.L_44:
        /*000c*/ 	.word	0x00000000
        /*0010*/ 	.short	0x0007
        /*0012*/ 	.short	0x0038
        /*0014*/ 	.byte	0x00, 0xf0, 0x21, 0x00


	//----- nvinfo : EIATTR_KPARAM_INFO
	.align		4
.L_45:
        /*0018*/ 	.byte	0x04, 0x17
        /*001a*/ 	.short	(.L_47 - .L_46)
.L_46:
        /*001c*/ 	.word	0x00000000
        /*0020*/ 	.short	0x0006
        /*0022*/ 	.short	0x0030
        /*0024*/ 	.byte	0x00, 0xf0, 0x21, 0x00


	//----- nvinfo : EIATTR_KPARAM_INFO
	.align		4
.L_47:
        /*0028*/ 	.byte	0x04, 0x17
        /*002a*/ 	.short	(.L_49 - .L_48)
.L_48:
        /*002c*/ 	.word	0x00000000
        /*0030*/ 	.short	0x0005
        /*0032*/ 	.short	0x0028
        /*0034*/ 	.byte	0x00, 0xf0, 0x21, 0x00


	//----- nvinfo : EIATTR_KPARAM_INFO
	.align		4
.L_49:
        /*0038*/ 	.byte	0x04, 0x17
        /*003a*/ 	.short	(.L_51 - .L_50)
.L_50:
        /*003c*/ 	.word	0x00000000
        /*0040*/ 	.short	0x0004
        /*0042*/ 	.short	0x0020
        /*0044*/ 	.byte	0x00, 0xf0, 0x21, 0x00


	//----- nvinfo : EIATTR_KPARAM_INFO
	.align		4
.L_51:
        /*0048*/ 	.byte	0x04, 0x17
        /*004a*/ 	.short	(.L_53 - .L_52)
.L_52:
        /*004c*/ 	.word	0x00000000
        /*0050*/ 	.short	0x0003
        /*0052*/ 	.short	0x0018
        /*0054*/ 	.byte	0x00, 0xf5, 0x21, 0x00


	//----- nvinfo : EIATTR_KPARAM_INFO
	.align		4
.L_53:
        /*0058*/ 	.byte	0x04, 0x17
        /*005a*/ 	.short	(.L_55 - .L_54)
.L_54:
        /*005c*/ 	.word	0x00000000
        /*0060*/ 	.short	0x0002
        /*0062*/ 	.short	0x0010
        /*0064*/ 	.byte	0x00, 0xf5, 0x21, 0x00


	//----- nvinfo : EIATTR_KPARAM_INFO
	.align		4
.L_55:
        /*0068*/ 	.byte	0x04, 0x17
        /*006a*/ 	.short	(.L_57 - .L_56)
.L_56:
        /*006c*/ 	.word	0x00000000
        /*0070*/ 	.short	0x0001
        /*0072*/ 	.short	0x0008
        /*0074*/ 	.byte	0x00, 0xf5, 0x21, 0x00


	//----- nvinfo : EIATTR_KPARAM_INFO
	.align		4
.L_57:
        /*0078*/ 	.byte	0x04, 0x17
        /*007a*/ 	.short	(.L_59 - .L_58)
.L_58:
        /*007c*/ 	.word	0x00000000
        /*0080*/ 	.short	0x0000
        /*0082*/ 	.short	0x0000
        /*0084*/ 	.byte	0x00, 0xf5, 0x21, 0x00


	//----- nvinfo : EIATTR_SPARSE_MMA_MASK
	.align		4
.L_59:
        /*0088*/ 	.byte	0x03, 0x50
        /*008a*/ 	.short	0x0000


	//----- nvinfo : EIATTR_MAXREG_COUNT
	.align		4
        /*008c*/ 	.byte	0x03, 0x1b
        /*008e*/ 	.short	0x00ff


	//----- nvinfo : EIATTR_MERCURY_ISA_VERSION
	.align		4
        /*0090*/ 	.byte	0x03, 0x5f
        /*0092*/ 	.short	0x0101


	//----- nvinfo : EIATTR_VRC_CTA_INIT_COUNT
	.align		4
        /*0094*/ 	.byte	0x02, 0x4a
	.zero		1
	.zero		1


	//----- nvinfo : EIATTR_EXIT_INSTR_OFFSETS
	.align		4
        /*0098*/ 	.byte	0x04, 0x1c
        /*009a*/ 	.short	(.L_61 - .L_60)


	//   ....[0]....
.L_60:
        /*009c*/ 	.word	0x00000100


	//   ....[1]....
        /*00a0*/ 	.word	0x00000430


	//----- nvinfo : EIATTR_CRS_STACK_SIZE
	.align		4
.L_61:
        /*00a4*/ 	.byte	0x04, 0x1e
        /*00a6*/ 	.short	(.L_63 - .L_62)
.L_62:
        /*00a8*/ 	.word	0x00000000


	//----- nvinfo : EIATTR_CBANK_PARAM_SIZE
	.align		4
.L_63:
        /*00ac*/ 	.byte	0x03, 0x19
        /*00ae*/ 	.short	0x0040


	//----- nvinfo : EIATTR_PARAM_CBANK
	.align		4
        /*00b0*/ 	.byte	0x04, 0x0a
        /*00b2*/ 	.short	(.L_65 - .L_64)
	.align		4
.L_64:
        /*00b4*/ 	.word	index@(.nv.constant0._Z15coo_spmm_kernelPlS_PdS0_llll)
        /*00b8*/ 	.short	0x0380
        /*00ba*/ 	.short	0x0040


	//----- nvinfo : EIATTR_SW_WAR
	.align		4
.L_65:
        /*00bc*/ 	.byte	0x04, 0x36
        /*00be*/ 	.short	(.L_67 - .L_66)
.L_66:
        /*00c0*/ 	.word	0x00000008
.L_67:


//--------------------- .nv.info._Z11fill_kernelPdld --------------------------
	.section	.nv.info._Z11fill_kernelPdld,"",@"SHT_CUDA_INFO"
	.sectionflags	@""
	.align	4


	//----- nvinfo : EIATTR_CUDA_API_VERSION
	.align		4
        /*0000*/ 	.byte	0x04, 0x37
        /*0002*/ 	.short	(.L_69 - .L_68)
.L_68:
        /*0004*/ 	.word	0x00000082


	//----- nvinfo : EIATTR_KPARAM_INFO
	.align		4
.L_69:
        /*0008*/ 	.byte	0x04, 0x17
        /*000a*/ 	.short	(.L_71 - .L_70)
.L_70:
        /*000c*/ 	.word	0x00000000
        /*0010*/ 	.short	0x0002
        /*0012*/ 	.short	0x0010
        /*0014*/ 	.byte	0x00, 0xf0, 0x21, 0x00


	//----- nvinfo : EIATTR_KPARAM_INFO
	.align		4
.L_71:
        /*0018*/ 	.byte	0x04, 0x17
        /*001a*/ 	.short	(.L_73 - .L_72)
.L_72:
        /*001c*/ 	.word	0x00000000
        /*0020*/ 	.short	0x0001
        /*0022*/ 	.short	0x0008
        /*0024*/ 	.byte	0x00, 0xf0, 0x21, 0x00


	//----- nvinfo : EIATTR_KPARAM_INFO
	.align		4
.L_73:
        /*0028*/ 	.byte	0x04, 0x17
        /*002a*/ 	.short	(.L_75 - .L_74)
.L_74:
        /*002c*/ 	.word	0x00000000
        /*0030*/ 	.short	0x0000
        /*0032*/ 	.short	0x0000
        /*0034*/ 	.byte	0x00, 0xf5, 0x21, 0x00


	//----- nvinfo : EIATTR_SPARSE_MMA_MASK
	.align		4
.L_75:
        /*0038*/ 	.byte	0x03, 0x50
        /*003a*/ 	.short	0x0000


	//----- nvinfo : EIATTR_MAXREG_COUNT
	.align		4
        /*003c*/ 	.byte	0x03, 0x1b
        /*003e*/ 	.short	0x00ff


	//----- nvinfo : EIATTR_MERCURY_ISA_VERSION
	.align		4
        /*0040*/ 	.byte	0x03, 0x5f
        /*0042*/ 	.short	0x0101


	//----- nvinfo : EIATTR_VRC_CTA_INIT_COUNT
	.align		4
        /*0044*/ 	.byte	0x02, 0x4a
	.zero		1
	.zero		1


	//----- nvinfo : EIATTR_EXIT_INSTR_OFFSETS
	.align		4
        /*0048*/ 	.byte	0x04, 0x1c
        /*004a*/ 	.short	(.L_77 - .L_76)


	//   ....[0]....
.L_76:
        /*004c*/ 	.word	0x00000080


	//   ....[1]....
        /*0050*/ 	.word	0x000000f0


	//----- nvinfo : EIATTR_CBANK_PARAM_SIZE
	.align		4
.L_77:
        /*0054*/ 	.byte	0x03, 0x19
        /*0056*/ 	.short	0x0018


	//----- nvinfo : EIATTR_PARAM_CBANK
	.align		4
        /*0058*/ 	.byte	0x04, 0x0a
        /*005a*/ 	.short	(.L_79 - .L_78)
	.align		4
.L_78:
        /*005c*/ 	.word	index@(.nv.constant0._Z11fill_kernelPdld)
        /*0060*/ 	.short	0x0380
        /*0062*/ 	.short	0x0018


	//----- nvinfo : EIATTR_SW_WAR
	.align		4
.L_79:
        /*0064*/ 	.byte	0x04, 0x36
        /*0066*/ 	.short	(.L_81 - .L_80)
.L_80:
        /*0068*/ 	.word	0x00000008
.L_81:


//--------------------- .nv.callgraph             --------------------------
	.section	.nv.callgraph,"",@"SHT_CUDA_CALLGRAPH"
	.align	4
	.sectionentsize	8
	.align		4
        /*0000*/ 	.word	0x00000000
	.align		4
        /*0004*/ 	.word	0xffffffff
	.align		4
        /*0008*/ 	.word	0x00000000
	.align		4
        /*000c*/ 	.word	0xfffffffe
	.align		4
        /*0010*/ 	.word	0x00000000
	.align		4
        /*0014*/ 	.word	0xfffffffd
	.align		4
        /*0018*/ 	.word	0x00000000
	.align		4
        /*001c*/ 	.word	0xfffffffc


//--------------------- .text._Z15csr_spmm_kernelPlS_PdS0_lll --------------------------
	.section	.text._Z15csr_spmm_kernelPlS_PdS0_lll,"ax",@progbits
	.align	128
        .global         _Z15csr_spmm_kernelPlS_PdS0_lll
        .type           _Z15csr_spmm_kernelPlS_PdS0_lll,@function
        .size           _Z15csr_spmm_kernelPlS_PdS0_lll,(.L_x_20 - _Z15csr_spmm_kernelPlS_PdS0_lll)
        .other          _Z15csr_spmm_kernelPlS_PdS0_lll,@"STO_CUDA_ENTRY STV_DEFAULT"
_Z15csr_spmm_kernelPlS_PdS0_lll:
.text._Z15csr_spmm_kernelPlS_PdS0_lll:
[----:B------:R-:W-:Y:S01]  /*0000*/  LDC R1, c[0x0][0x37c] ;  /* 0x0000df00ff017b82 */ /* 0x000fe20000000800 */
[----:B------:R-:W0:Y:S07]  /*0010*/  S2R R2, SR_TID.Y ;  /* 0x0000000000027919 */ /* 0x000e2e0000002200 */
[----:B------:R-:W0:Y:S01]  /*0020*/  S2UR UR4, SR_CTAID.Y ;  /* 0x00000000000479c3 */ /* 0x000e220000002600 */
[----:B------:R-:W1:Y:S07]  /*0030*/  LDCU.64 UR6, c[0x0][0x3a0] ;  /* 0x00007400ff0677ac */ /* 0x000e6e0008000a00 */
[----:B------:R-:W0:Y:S02]  /*0040*/  LDC R7, c[0x0][0x364] ;  /* 0x0000d900ff077b82 */ /* 0x000e240000000800 */
[----:B0-----:R-:W-:-:S05]  /*0050*/  IMAD R2, R7, UR4, R2 ;  /* 0x0000000407027c24 */ /* 0x001fca000f8e0202 */
[----:B-1----:R-:W-:-:S04]  /*0060*/  ISETP.GE.U32.AND P0, PT, R2, UR6, PT ;  /* 0x0000000602007c0c */ /* 0x002fc8000bf06070 */
[----:B------:R-:W-:-:S13]  /*0070*/  ISETP.GE.AND.EX P0, PT, RZ, UR7, PT, P0 ;  /* 0x00000007ff007c0c */ /* 0x000fda000bf06300 */
[----:B------:R-:W-:Y:S05]  /*0080*/  @P0 EXIT ;  /* 0x000000000000094d */ /* 0x000fea0003800000 */
[----:B------:R-:W0:Y:S01]  /*0090*/  S2R R0, SR_TID.X ;  /* 0x0000000000007919 */ /* 0x000e220000002100 */
[----:B------:R-:W1:Y:S01]  /*00a0*/  LDCU UR5, c[0x0][0x360] ;  /* 0x00006c00ff0577ac */ /* 0x000e620008000800 */
[----:B------:R-:W-:Y:S01]  /*00b0*/  IMAD.MOV.U32 R5, RZ, RZ, RZ ;  /* 0x000000ffff057224 */ /* 0x000fe200078e00ff */
[----:B------:R-:W0:Y:S01]  /*00c0*/  S2R R3, SR_CTAID.X ;  /* 0x0000000000037919 */ /* 0x000e220000002500 */
[----:B------:R-:W1:Y:S01]  /*00d0*/  LDCU UR4, c[0x0][0x370] ;  /* 0x00006e00ff0477ac */ /* 0x000e620008000800 */
[----:B------:R-:W2:Y:S01]  /*00e0*/  LDCU UR6, c[0x0][0x374] ;  /* 0x00006e80ff0677ac */ /* 0x000ea20008000800 */
[----:B------:R-:W3:Y:S01]  /*00f0*/  LDCU.64 UR8, c[0x0][0x358] ;  /* 0x00006b00ff0877ac */ /* 0x000ee20008000a00 */
[----:B-1----:R-:W-:Y:S01]  /*0100*/  UIMAD UR4, UR5, UR4, URZ ;  /* 0x00000004050472a4 */ /* 0x002fe2000f8e02ff */
[----:B--2---:R-:W-:Y:S02]  /*0110*/  IMAD R7, R7, UR6, RZ ;  /* 0x0000000607077c24 */ /* 0x004fe4000f8e02ff */
[----:B0-----:R-:W-:-:S02]  /*0120*/  IMAD R0, R3, UR5, R0 ;  /* 0x0000000503007c24 */ /* 0x001fc4000f8e0200 */
[----:B---3--:R-:W-:-:S07]  /*0130*/  IMAD.MOV.U32 R3, RZ, RZ, RZ ;  /* 0x000000ffff037224 */ /* 0x008fce00078e00ff */
.L_x_12:
[----:B------:R-:W0:Y:S01]  /*0140*/  LDCU.64 UR10, c[0x0][0x3b0] ;  /* 0x00007600ff0a77ac */ /* 0x000e220008000a00 */
[----:B------:R-:W-:Y:S01]  /*0150*/  BSSY.RECONVERGENT B1, `(.L_x_0) ;  /* 0x0000199000017945 */ /* 0x000fe20003800200 */
[----:B------:R-:W1:Y:S01]  /*0160*/  LDCU.64 UR6, c[0x0][0x380] ;  /* 0x00007000ff0677ac */ /* 0x000e620008000a00 */
[----:B0-----:R-:W-:-:S04]  /*0170*/  ISETP.GE.U32.AND P0, PT, R0, UR10, PT ;  /* 0x0000000a00007c0c */ /* 0x001fc8000bf06070 */
[----:B------:R-:W-:Y:S02]  /*0180*/  ISETP.GE.AND.EX P0, PT, R5, UR11, PT, P0 ;  /* 0x0000000b05007c0c */ /* 0x000fe4000bf06300 */
[----:B-1----:R-:W-:-:S04]  /*0190*/  LEA R12, P1, R2, UR6, 0x3 ;  /* 0x00000006020c7c11 */ /* 0x002fc8000f8218ff */
[----:B------:R-:W-:-:S07]  /*01a0*/  LEA.HI.X R13, R2, UR7, R3, 0x3, P1 ;  /* 0x00000007020d7c11 */ /* 0x000fce00088f1c03 */
[----:B------:R-:W-:Y:S05]  /*01b0*/  @P0 BRA `(.L_x_1) ;  /* 0x0000001800480947 */ /* 0x000fea0003800000 */
[----:B------:R-:W2:Y:S01]  /*01c0*/  LDG.E.64 R10, desc[UR8][R12.64] ;  /* 0x000000080c0a7981 */ /* 0x000ea2000c1e1b00 */
[----:B------:R-:W2:Y:S03]  /*01d0*/  LDCU.64 UR6, c[0x0][0x388] ;  /* 0x00007100ff0677ac */ /* 0x000ea60008000a00 */
[----:B------:R-:W3:Y:S01]  /*01e0*/  LDG.E.64 R8, desc[UR8][R12.64+0x8] ;  /* 0x000008080c087981 */ /* 0x000ee2000c1e1b00 */
[C---:B--2---:R-:W-:Y:S02]  /*01f0*/  LEA R4, P0, R10.reuse, UR6, 0x3 ;  /* 0x000000060a047c11 */ /* 0x044fe4000f8018ff */
[----:B---3--:R-:W-:Y:S02]  /*0200*/  IADD3 R22, PT, PT, -R10, R8, RZ ;  /* 0x000000080a167210 */ /* 0x008fe40007ffe1ff */
[----:B------:R-:W-:Y:S02]  /*0210*/  IADD3 R4, P1, PT, R4, 0x40, RZ ;  /* 0x0000004004047810 */ /* 0x000fe40007f3e0ff */
[----:B------:R-:W-:-:S02]  /*0220*/  LEA.HI.X R23, R10, UR7, R11, 0x3, P0 ;  /* 0x000000070a177c11 */ /* 0x000fc400080f1c0b */
[C---:B------:R-:W-:Y:S02]  /*0230*/  LOP3.LUT R6, R22.reuse, 0xfffffff0, RZ, 0xc0, !PT ;  /* 0xfffffff016067812 */ /* 0x040fe400078ec0ff */
[----:B------:R-:W-:Y:S01]  /*0240*/  LOP3.LUT R22, R22, 0x3, RZ, 0xc0, !PT ;  /* 0x0000000316167812 */ /* 0x000fe200078ec0ff */
[----:B------:R-:W-:-:S07]  /*0250*/  IMAD.X R23, RZ, RZ, R23, P1 ;  /* 0x000000ffff177224 */ /* 0x000fce00008e0617 */
.L_x_11:
[----:B------:R-:W-:Y:S01]  /*0260*/  ISETP.GE.U32.AND P0, PT, R10, R8, PT ;  /* 0x000000080a00720c */ /* 0x000fe20003f06070 */
[----:B------:R-:W-:Y:S01]  /*0270*/  BSSY.RECONVERGENT B0, `(.L_x_2) ;  /* 0x0000176000007945 */ /* 0x000fe20003800200 */
[----:B------:R-:W-:Y:S02]  /*0280*/  CS2R R20, SRZ ;  /* 0x0000000000147805 */ /* 0x000fe4000001ff00 */
[----:B------:R-:W-:-:S13]  /*0290*/  ISETP.GE.AND.EX P0, PT, R11, R9, PT, P0 ;  /* 0x000000090b00720c */ /* 0x000fda0003f06300 */
[----:B------:R-:W-:Y:S05]  /*02a0*/  @P0 BRA `(.L_x_3) ;  /* 0x0000001400c80947 */ /* 0x000fea0003800000 */
[----:B------:R-:W-:Y:S01]  /*02b0*/  IADD3 R12, P1, PT, R10, -R8, RZ ;  /* 0x800000080a0c7210 */ /* 0x000fe20007f3e0ff */
[----:B------:R-:W-:Y:S01]  /*02c0*/  BSSY.RECONVERGENT B2, `(.L_x_4) ;  /* 0x00000ad000027945 */ /* 0x000fe20003800200 */
[----:B------:R-:W-:Y:S01]  /*02d0*/  MOV R24, R10 ;  /* 0x0000000a00187202 */ /* 0x000fe20000000f00 */
[----:B------:R-:W-:Y:S01]  /*02e0*/  IMAD.MOV.U32 R27, RZ, RZ, R11 ;  /* 0x000000ffff1b7224 */ /* 0x000fe200078e000b */
[----:B------:R-:W-:Y:S01]  /*02f0*/  ISETP.GT.U32.AND P0, PT, R12, -0x10, PT ;  /* 0xfffffff00c00780c */ /* 0x000fe20003f04070 */
[----:B------:R-:W-:Y:S01]  /*0300*/  IMAD.X R12, R11, 0x1, ~R9, P1 ;  /* 0x000000010b0c7824 */ /* 0x000fe200008e0e09 */
[----:B------:R-:W-:-:S04]  /*0310*/  CS2R R20, SRZ ;  /* 0x0000000000147805 */ /* 0x000fc8000001ff00 */
[----:B------:R-:W-:-:S13]  /*0320*/  ISETP.GT.U32.AND.EX P0, PT, R12, -0x1, PT, P0 ;  /* 0xffffffff0c00780c */ /* 0x000fda0003f04100 */
[----:B------:R-:W-:Y:S05]  /*0330*/  @P0 BRA `(.L_x_5) ;  /* 0x0000000800940947 */ /* 0x000fea0003800000 */
[----:B------:R-:W-:Y:S01]  /*0340*/  IADD3 RZ, P0, PT, -R10, R8, RZ ;  /* 0x000000080aff7210 */ /* 0x000fe20007f1e1ff */
[----:B------:R-:W-:Y:S01]  /*0350*/  IMAD.MOV.U32 R12, RZ, RZ, R4 ;  /* 0x000000ffff0c7224 */ /* 0x000fe200078e0004 */
[----:B------:R-:W-:Y:S01]  /*0360*/  MOV R13, R23 ;  /* 0x00000017000d7202 */ /* 0x000fe20000000f00 */
[----:B------:R-:W-:Y:S01]  /*0370*/  IMAD.MOV.U32 R25, RZ, RZ, R6 ;  /* 0x000000ffff197224 */ /* 0x000fe200078e0006 */
[----:B------:R-:W-:Y:S01]  /*0380*/  MOV R27, R11 ;  /* 0x0000000b001b7202 */ /* 0x000fe20000000f00 */
[----:B------:R-:W-:Y:S01]  /*0390*/  IMAD.MOV.U32 R24, RZ, RZ, R10 ;  /* 0x000000ffff187224 */ /* 0x000fe200078e000a */
[----:B------:R-:W-:Y:S01]  /*03a0*/  CS2R R20, SRZ ;  /* 0x0000000000147805 */ /* 0x000fe2000001ff00 */
[----:B------:R-:W-:-:S07]  /*03b0*/  IMAD.X R26, R9, 0x1, ~R11, P0 ;  /* 0x00000001091a7824 */ /* 0x000fce00000e0e0b */
.L_x_6:
[----:B------:R-:W2:Y:S01]  /*03c0*/  LDG.E.64 R16, desc[UR8][R12.64+-0x40] ;  /* 0xffffc0080c107981 */ /* 0x000ea2000c1e1b00 */
[----:B------:R-:W2:Y:S01]  /*03d0*/  LDCU.64 UR10, c[0x0][0x3b0] ;  /* 0x00007600ff0a77ac */ /* 0x000ea20008000a00 */
[----:B------:R-:W-:Y:S01]  /*03e0*/  IMAD.MOV.U32 R14, RZ, RZ, R0 ;  /* 0x000000ffff0e7224 */ /* 0x000fe200078e0000 */
[----:B------:R-:W0:Y:S01]  /*03f0*/  LDCU.64 UR6, c[0x0][0x390] ;  /* 0x00007200ff0677ac */ /* 0x000e220008000a00 */
[----:B--2---:R-:W-:-:S04]  /*0400*/  IMAD R15, R17, UR10, RZ ;  /* 0x0000000a110f7c24 */ /* 0x004fc8000f8e02ff */
[----:B------:R-:W-:Y:S01]  /*0410*/  IMAD R19, R16, UR11, R15 ;  /* 0x0000000b10137c24 */ /* 0x000fe2000f8e020f */
[----:B------:R-:W-:-:S03]  /*0420*/  MOV R15, R5 ;  /* 0x00000005000f7202 */ /* 0x000fc60000000f00 */
[----:B------:R-:W-:-:S04]  /*0430*/  IMAD.WIDE.U32 R16, R16, UR10, R14 ;  /* 0x0000000a10107c25 */ /* 0x000fc8000f8e000e */
[----:B------:R-:W-:Y:S01]  /*0440*/  IMAD.IADD R17, R17, 0x1, R19 ;  /* 0x0000000111117824 */ /* 0x000fe200078e0213 */
[----:B0-----:R-:W-:-:S04]  /*0450*/  LEA R18, P0, R16, UR6, 0x3 ;  /* 0x0000000610127c11 */ /* 0x001fc8000f8018ff */
[----:B------:R-:W-:Y:S02]  /*0460*/  LEA.HI.X R19, R16, UR7, R17, 0x3, P0 ;  /* 0x0000000710137c11 */ /* 0x000fe400080f1c11 */
[----:B------:R-:W2:Y:S04]  /*0470*/  LDG.E.64 R16, desc[UR8][R12.64+-0x38] ;  /* 0xffffc8080c107981 */ /* 0x000ea8000c1e1b00 */
[----:B------:R-:W3:Y:S01]  /*0480*/  LDG.E.64 R18, desc[UR8][R18.64] ;  /* 0x0000000812127981 */ /* 0x000ee2000c1e1b00 */
[----:B--2---:R-:W-:-:S04]  /*0490*/  IMAD R17, R17, UR10, RZ ;  /* 0x0000000a11117c24 */ /* 0x004fc8000f8e02ff */
[C---:B------:R-:W-:Y:S02]  /*04a0*/  IMAD R29, R16.reuse, UR11, R17 ;  /* 0x0000000b101d7c24 */ /* 0x040fe4000f8e0211 */
[----:B------:R-:W-:-:S04]  /*04b0*/  IMAD.WIDE.U32 R16, R16, UR10, R14 ;  /* 0x0000000a10107c25 */ /* 0x000fc8000f8e000e */
[----:B------:R-:W-:Y:S01]  /*04c0*/  IMAD.IADD R17, R17, 0x1, R29 ;  /* 0x0000000111117824 */ /* 0x000fe200078e021d */
[----:B------:R-:W-:-:S04]  /*04d0*/  LEA R28, P0, R16, UR6, 0x3 ;  /* 0x00000006101c7c11 */ /* 0x000fc8000f8018ff */
[----:B------:R-:W-:Y:S02]  /*04e0*/  LEA.HI.X R29, R16, UR7, R17, 0x3, P0 ;  /* 0x00000007101d7c11 */ /* 0x000fe400080f1c11 */
[----:B------:R-:W2:Y:S01]  /*04f0*/  LDG.E.64 R16, desc[UR8][R12.64+-0x30] ;  /* 0xffffd0080c107981 */ /* 0x000ea2000c1e1b00 */
[----:B---3--:R-:W-:-:S03]  /*0500*/  DADD R20, R18, R20 ;  /* 0x0000000012147229 */ /* 0x008fc60000000014 */
[----:B------:R-:W3:Y:S01]  /*0510*/  LDG.E.64 R28, desc[UR8][R28.64] ;  /* 0x000000081c1c7981 */ /* 0x000ee2000c1e1b00 */
[----:B--2---:R-:W-:-:S04]  /*0520*/  IMAD R17, R17, UR10, RZ ;  /* 0x0000000a11117c24 */ /* 0x004fc8000f8e02ff */
[C---:B------:R-:W-:Y:S02]  /*0530*/  IMAD R19, R16.reuse, UR11, R17 ;  /* 0x0000000b10137c24 */ /* 0x040fe4000f8e0211 */
[----:B------:R-:W-:-:S05]  /*0540*/  IMAD.WIDE.U32 R16, R16, UR10, R14 ;  /* 0x0000000a10107c25 */ /* 0x000fca000f8e000e */
[----:B------:R-:W-:Y:S02]  /*0550*/  IADD3 R17, PT, PT, R17, R19, RZ ;  /* 0x0000001311117210 */ /* 0x000fe40007ffe0ff */
[----:B------:R-:W-:-:S04]  /*0560*/  LEA R18, P0, R16, UR6, 0x3 ;  /* 0x0000000610127c11 */ /* 0x000fc8000f8018ff */
[----:B------:R-:W-:Y:S02]  /*0570*/  LEA.HI.X R19, R16, UR7, R17, 0x3, P0 ;  /* 0x0000000710137c11 */ /* 0x000fe400080f1c11 */
[----:B------:R-:W2:Y:S01]  /*0580*/  LDG.E.64 R16, desc[UR8][R12.64+-0x28] ;  /* 0xffffd8080c107981 */ /* 0x000ea2000c1e1b00 */
[----:B---3--:R-:W-:-:S03]  /*0590*/  DADD R20, R20, R28 ;  /* 0x0000000014147229 */ /* 0x008fc6000000001c */
        /* <DEDUP_REMOVED lines=88> */
[----:B------:R-:W2:Y:S04]  /*0b20*/  LDG.E.64 R16, desc[UR8][R12.64+0x28] ;  /* 0x000028080c107981 */ /* 0x000ea8000c1e1b00 */
[----:B------:R-:W4:Y:S01]  /*0b30*/  LDG.E.64 R18, desc[UR8][R18.64] ;  /* 0x0000000812127981 */ /* 0x000f22000c1e1b00 */
[----:B---3--:R-:W-:Y:S01]  /*0b40*/  DADD R20, R20, R28 ;  /* 0x0000000014147229 */ /* 0x008fe2000000001c */
[----:B--2---:R-:W-:-:S07]  /*0b50*/  IMAD R17, R17, UR10, RZ ;  /* 0x0000000a11117c24 */ /* 0x004fce000f8e02ff */
[----:B----4-:R-:W-:Y:S01]  /*0b60*/  DADD R18, R20, R18 ;  /* 0x0000000014127229 */ /* 0x010fe20000000012 */
[C---:B------:R-:W-:Y:S02]  /*0b70*/  IMAD R21, R16.reuse, UR11, R17 ;  /* 0x0000000b10157c24 */ /* 0x040fe4000f8e0211 */
[----:B------:R-:W-:-:S04]  /*0b80*/  IMAD.WIDE.U32 R16, R16, UR10, R14 ;  /* 0x0000000a10107c25 */ /* 0x000fc8000f8e000e */
[----:B------:R-:W-:Y:S01]  /*0b90*/  IMAD.IADD R17, R17, 0x1, R21 ;  /* 0x0000000111117824 */ /* 0x000fe200078e0215 */
[C---:B------:R-:W-:Y:S01]  /*0ba0*/  LEA R28, P0, R16.reuse, UR6, 0x3 ;  /* 0x00000006101c7c11 */ /* 0x040fe2000f8018ff */
[----:B------:R-:W2:Y:S03]  /*0bb0*/  LDG.E.64 R20, desc[UR8][R12.64+0x30] ;  /* 0x000030080c147981 */ /* 0x000ea6000c1e1b00 */
[----:B------:R-:W-:-:S05]  /*0bc0*/  LEA.HI.X R29, R16, UR7, R17, 0x3, P0 ;  /* 0x00000007101d7c11 */ /* 0x000fca00080f1c11 */
[----:B------:R-:W3:Y:S02]  /*0bd0*/  LDG.E.64 R16, desc[UR8][R28.64] ;  /* 0x000000081c107981 */ /* 0x000ee4000c1e1b00 */
[----:B---3--:R-:W-:Y:S01]  /*0be0*/  DADD R16, R18, R16 ;  /* 0x0000000012107229 */ /* 0x008fe20000000010 */
[----:B--2---:R-:W-:-:S04]  /*0bf0*/  IMAD R19, R21, UR10, RZ ;  /* 0x0000000a15137c24 */ /* 0x004fc8000f8e02ff */
[C---:B------:R-:W-:Y:S02]  /*0c00*/  IMAD R21, R20.reuse, UR11, R19 ;  /* 0x0000000b14157c24 */ /* 0x040fe4000f8e0213 */
[----:B------:R-:W-:-:S05]  /*0c10*/  IMAD.WIDE.U32 R18, R20, UR10, R14 ;  /* 0x0000000a14127c25 */ /* 0x000fca000f8e000e */
[----:B------:R-:W-:Y:S02]  /*0c20*/  IADD3 R19, PT, PT, R19, R21, RZ ;  /* 0x0000001513137210 */ /* 0x000fe40007ffe0ff */
[----:B------:R-:W-:-:S04]  /*0c30*/  LEA R20, P0, R18, UR6, 0x3 ;  /* 0x0000000612147c11 */ /* 0x000fc8000f8018ff */
[----:B------:R-:W-:Y:S02]  /*0c40*/  LEA.HI.X R21, R18, UR7, R19, 0x3, P0 ;  /* 0x0000000712157c11 */ /* 0x000fe400080f1c13 */
[----:B------:R-:W2:Y:S04]  /*0c50*/  LDG.E.64 R18, desc[UR8][R12.64+0x38] ;  /* 0x000038080c127981 */ /* 0x000ea8000c1e1b00 */
[----:B------:R-:W3:Y:S01]  /*0c60*/  LDG.E.64 R20, desc[UR8][R20.64] ;  /* 0x0000000814147981 */ /* 0x000ee2000c1e1b00 */
[----:B--2---:R-:W-:Y:S02]  /*0c70*/  IMAD R19, R19, UR10, RZ ;  /* 0x0000000a13137c24 */ /* 0x004fe4000f8e02ff */
[----:B------:R-:W-:-:S04]  /*0c80*/  IMAD.WIDE.U32 R14, R18, UR10, R14 ;  /* 0x0000000a120e7c25 */ /* 0x000fc8000f8e000e */
[----:B------:R-:W-:Y:S01]  /*0c90*/  IMAD R19, R18, UR11, R19 ;  /* 0x0000000b12137c24 */ /* 0x000fe2000f8e0213 */
[----:B------:R-:W-:-:S03]  /*0ca0*/  LEA R18, P0, R14, UR6, 0x3 ;  /* 0x000000060e127c11 */ /* 0x000fc6000f8018ff */
[----:B------:R-:W-:-:S05]  /*0cb0*/  IMAD.IADD R15, R15, 0x1, R19 ;  /* 0x000000010f0f7824 */ /* 0x000fca00078e0213 */
[----:B------:R-:W-:-:S06]  /*0cc0*/  LEA.HI.X R19, R14, UR7, R15, 0x3, P0 ;  /* 0x000000070e137c11 */ /* 0x000fcc00080f1c0f */
[----:B------:R-:W2:Y:S01]  /*0cd0*/  LDG.E.64 R18, desc[UR8][R18.64] ;  /* 0x0000000812127981 */ /* 0x000ea2000c1e1b00 */
[----:B------:R-:W-:-:S04]  /*0ce0*/  IADD3 R25, P0, PT, R25, -0x10, RZ ;  /* 0xfffffff019197810 */ /* 0x000fc80007f1e0ff */
[----:B------:R-:W-:Y:S02]  /*0cf0*/  IADD3.X R26, PT, PT, R26, -0x1, RZ, P0, !PT ;  /* 0xffffffff1a1a7810 */ /* 0x000fe400007fe4ff */
[----:B------:R-:W-:-:S04]  /*0d00*/  ISETP.NE.U32.AND P0, PT, R25, RZ, PT ;  /* 0x000000ff1900720c */ /* 0x000fc80003f05070 */
[----:B------:R-:W-:Y:S01]  /*0d10*/  ISETP.NE.AND.EX P0, PT, R26, RZ, PT, P0 ;  /* 0x000000ff1a00720c */ /* 0x000fe20003f05300 */
[----:B---3--:R-:W-:Y:S01]  /*0d20*/  DADD R16, R16, R20 ;  /* 0x0000000010107229 */ /* 0x008fe20000000014 */
[----:B------:R-:W-:Y:S02]  /*0d30*/  IADD3 R12, P2, PT, R12, 0x80, RZ ;  /* 0x000000800c0c7810 */ /* 0x000fe40007f5e0ff */
[----:B------:R-:W-:-:S03]  /*0d40*/  IADD3 R24, P1, PT, R24, 0x10, RZ ;  /* 0x0000001018187810 */ /* 0x000fc60007f3e0ff */
[----:B------:R-:W-:Y:S01]  /*0d50*/  IMAD.X R13, RZ, RZ, R13, P2 ;  /* 0x000000ffff0d7224 */ /* 0x000fe200010e060d */
[----:B------:R-:W-:Y:S01]  /*0d60*/  IADD3.X R27, PT, PT, RZ, R27, RZ, P1, !PT ;  /* 0x0000001bff1b7210 */ /* 0x000fe20000ffe4ff */
[----:B--2---:R-:W-:-:S04]  /*0d70*/  DADD R20, R16, R18 ;  /* 0x0000000010147229 */ /* 0x004fc80000000012 */
[----:B------:R-:W-:Y:S07]  /*0d80*/  @P0 BRA `(.L_x_6) ;  /* 0xfffffff4008c0947 */ /* 0x000fee000383ffff */
.L_x_5:
[----:B------:R-:W-:Y:S05]  /*0d90*/  BSYNC.RECONVERGENT B2 ;  /* 0x0000000000027941 */ /* 0x000fea0003800200 */
.L_x_4:
[----:B------:R-:W-:-:S05]  /*0da0*/  IMAD.IADD R25, R8, 0x1, -R10 ;  /* 0x0000000108197824 */ /* 0x000fca00078e0a0a */
[----:B------:R-:W-:-:S04]  /*0db0*/  LOP3.LUT R12, R25, 0xf, RZ, 0xc0, !PT ;  /* 0x0000000f190c7812 */ /* 0x000fc800078ec0ff */
[----:B------:R-:W-:-:S04]  /*0dc0*/  ISETP.NE.U32.AND P0, PT, R12, RZ, PT ;  /* 0x000000ff0c00720c */ /* 0x000fc80003f05070 */
[----:B------:R-:W-:-:S13]  /*0dd0*/  ISETP.NE.AND.EX P0, PT, RZ, RZ, PT, P0 ;  /* 0x000000ffff00720c */ /* 0x000fda0003f05300 */
[----:B------:R-:W-:Y:S05]  /*0de0*/  @!P0 BRA `(.L_x_3) ;  /* 0x0000000800f88947 */ /* 0x000fea0003800000 */
[----:B------:R-:W-:Y:S01]  /*0df0*/  IADD3 R12, P0, PT, R12, -0x1, RZ ;  /* 0xffffffff0c0c7810 */ /* 0x000fe20007f1e0ff */
[----:B------:R-:W-:Y:S01]  /*0e00*/  BSSY.RECONVERGENT B2, `(.L_x_7) ;  /* 0x000005b000027945 */ /* 0x000fe20003800200 */
[----:B------:R-:W-:Y:S02]  /*0e10*/  LOP3.LUT R25, R25, 0x7, RZ, 0xc0, !PT ;  /* 0x0000000719197812 */ /* 0x000fe400078ec0ff */
[----:B------:R-:W-:Y:S01]  /*0e20*/  ISETP.GE.U32.AND P1, PT, R12, 0x7, PT ;  /* 0x000000070c00780c */ /* 0x000fe20003f26070 */
[----:B------:R-:W-:Y:S01]  /*0e30*/  IMAD.X R12, RZ, RZ, -0x1, P0 ;  /* 0xffffffffff0c7424 */ /* 0x000fe200000e06ff */
[----:B------:R-:W-:-:S04]  /*0e40*/  ISETP.NE.U32.AND P0, PT, R25, RZ, PT ;  /* 0x000000ff1900720c */ /* 0x000fc80003f05070 */
[----:B------:R-:W-:Y:S02]  /*0e50*/  ISETP.GE.U32.AND.EX P1, PT, R12, RZ, PT, P1 ;  /* 0x000000ff0c00720c */ /* 0x000fe40003f26110 */
[----:B------:R-:W-:-:S11]  /*0e60*/  ISETP.NE.AND.EX P0, PT, RZ, RZ, PT, P0 ;  /* 0x000000ffff00720c */ /* 0x000fd60003f05300 */
[----:B------:R-:W-:Y:S05]  /*0e70*/  @!P1 BRA `(.L_x_8) ;  /* 0x00000004004c9947 */ /* 0x000fea0003800000 */
[----:B------:R-:W0:Y:S01]  /*0e80*/  LDCU.64 UR6, c[0x0][0x388] ;  /* 0x00007100ff0677ac */ /* 0x000e220008000a00 */
[----:B------:R-:W1:Y:S01]  /*0e90*/  LDCU.64 UR10, c[0x0][0x390] ;  /* 0x00007200ff0a77ac */ /* 0x000e620008000a00 */
[----:B0-----:R-:W-:-:S04]  /*0ea0*/  LEA R12, P1, R24, UR6, 0x3 ;  /* 0x00000006180c7c11 */ /* 0x001fc8000f8218ff */
[----:B------:R-:W-:Y:S01]  /*0eb0*/  LEA.HI.X R13, R24, UR7, R27, 0x3, P1 ;  /* 0x00000007180d7c11 */ /* 0x000fe200088f1c1b */
[----:B------:R-:W0:Y:S04]  /*0ec0*/  LDCU.64 UR6, c[0x0][0x3b0] ;  /* 0x00007600ff0677ac */ /* 0x000e280008000a00 */
[----:B------:R-:W0:Y:S01]  /*0ed0*/  LDG.E.64 R14, desc[UR8][R12.64] ;  /* 0x000000080c0e7981 */ /* 0x000e22000c1e1b00 */
[----:B------:R-:W-:Y:S01]  /*0ee0*/  MOV R16, R0 ;  /* 0x0000000000107202 */ /* 0x000fe20000000f00 */
[----:B------:R-:W-:Y:S02]  /*0ef0*/  IMAD.MOV.U32 R17, RZ, RZ, R5 ;  /* 0x000000ffff117224 */ /* 0x000fe400078e0005 */
[----:B0-----:R-:W-:Y:S02]  /*0f00*/  IMAD R15, R15, UR6, RZ ;  /* 0x000000060f0f7c24 */ /* 0x001fe4000f8e02ff */
[----:B------:R-:W-:-:S04]  /*0f10*/  IMAD.WIDE.U32 R16, R14, UR6, R16 ;  /* 0x000000060e107c25 */ /* 0x000fc8000f8e0010 */
[----:B------:R-:W-:Y:S01]  /*0f20*/  IMAD R15, R14, UR7, R15 ;  /* 0x000000070e0f7c24 */ /* 0x000fe2000f8e020f */
[----:B-1----:R-:W-:-:S03]  /*0f30*/  LEA R14, P1, R16, UR10, 0x3 ;  /* 0x0000000a100e7c11 */ /* 0x002fc6000f8218ff */
[----:B------:R-:W-:-:S05]  /*0f40*/  IMAD.IADD R15, R17, 0x1, R15 ;  /* 0x00000001110f7824 */ /* 0x000fca00078e020f */
[----:B------:R-:W-:Y:S02]  /*0f50*/  LEA.HI.X R15, R16, UR11, R15, 0x3, P1 ;  /* 0x0000000b100f7c11 */ /* 0x000fe400088f1c0f */
[----:B------:R-:W2:Y:S04]  /*0f60*/  LDG.E.64 R16, desc[UR8][R12.64+0x8] ;  /* 0x000008080c107981 */ /* 0x000ea8000c1e1b00 */
[----:B------:R-:W3:Y:S01]  /*0f70*/  LDG.E.64 R14, desc[UR8][R14.64] ;  /* 0x000000080e0e7981 */ /* 0x000ee2000c1e1b00 */
[----:B--2---:R-:W-:Y:S01]  /*0f80*/  IMAD R17, R17, UR6, RZ ;  /* 0x0000000611117c24 */ /* 0x004fe2000f8e02ff */
[----:B---3--:R-:W-:-:S03]  /*0f90*/  DADD R20, R20, R14 ;  /* 0x0000000014147229 */ /* 0x008fc6000000000e */
[----:B------:R-:W-:Y:S01]  /*0fa0*/  IMAD R19, R16, UR7, R17 ;  /* 0x0000000710137c24 */ /* 0x000fe2000f8e0211 */
[----:B------:R-:W-:Y:S01]  /*0fb0*/  MOV R14, R0 ;  /* 0x00000000000e7202 */ /* 0x000fe20000000f00 */
[----:B------:R-:W-:-:S04]  /*0fc0*/  IMAD.MOV.U32 R15, RZ, RZ, R5 ;  /* 0x000000ffff0f7224 */ /* 0x000fc800078e0005 */
[----:B------:R-:W-:-:S04]  /*0fd0*/  IMAD.WIDE.U32 R16, R16, UR6, R14 ;  /* 0x0000000610107c25 */ /* 0x000fc8000f8e000e */
[----:B------:R-:W-:Y:S01]  /*0fe0*/  IMAD.IADD R17, R17, 0x1, R19 ;  /* 0x0000000111117824 */ /* 0x000fe200078e0213 */
[----:B------:R-:W-:-:S04]  /*0ff0*/  LEA R18, P1, R16, UR10, 0x3 ;  /* 0x0000000a10127c11 */ /* 0x000fc8000f8218ff */
[----:B------:R-:W-:Y:S02]  /*1000*/  LEA.HI.X R19, R16, UR11, R17, 0x3, P1 ;  /* 0x0000000b10137c11 */ /* 0x000fe400088f1c11 */
[----:B------:R-:W2:Y:S04]  /*1010*/  LDG.E.64 R16, desc[UR8][R12.64+0x10] ;  /* 0x000010080c107981 */ /* 0x000ea8000c1e1b00 */
        /* <DEDUP_REMOVED lines=36> */
[----:B----4-:R-:W-:-:S03]  /*1260*/  DADD R20, R20, R28 ;  /* 0x0000000014147229 */ /* 0x010fc6000000001c */
[----:B------:R-:W4:Y:S01]  /*1270*/  LDG.E.64 R28, desc[UR8][R12.64+0x38] ;  /* 0x000038080c1c7981 */ /* 0x000f22000c1e1b00 */
[----:B--2---:R-:W-:-:S04]  /*1280*/  IMAD R17, R17, UR6, RZ ;  /* 0x0000000611117c24 */ /* 0x004fc8000f8e02ff */
[----:B---3--:R-:W-:Y:S01]  /*1290*/  DADD R18, R20, R18 ;  /* 0x0000000014127229 */ /* 0x008fe20000000012 */
[C---:B------:R-:W-:Y:S02]  /*12a0*/  IMAD R17, R16.reuse, UR7, R17 ;  /* 0x0000000710117c24 */ /* 0x040fe4000f8e0211 */
[----:B------:R-:W-:-:S04]  /*12b0*/  IMAD.WIDE.U32 R20, R16, UR6, R14 ;  /* 0x0000000610147c25 */ /* 0x000fc8000f8e000e */
[----:B------:R-:W-:Y:S01]  /*12c0*/  IMAD.IADD R17, R21, 0x1, R17 ;  /* 0x0000000115117824 */ /* 0x000fe200078e0211 */
[----:B------:R-:W-:Y:S01]  /*12d0*/  LEA R16, P1, R20, UR10, 0x3 ;  /* 0x0000000a14107c11 */ /* 0x000fe2000f8218ff */
[----:B----4-:R-:W-:Y:S02]  /*12e0*/  IMAD R21, R29, UR6, RZ ;  /* 0x000000061d157c24 */ /* 0x010fe4000f8e02ff */
[----:B------:R-:W-:Y:S01]  /*12f0*/  IMAD.WIDE.U32 R14, R28, UR6, R14 ;  /* 0x000000061c0e7c25 */ /* 0x000fe2000f8e000e */
[----:B------:R-:W-:-:S03]  /*1300*/  LEA.HI.X R17, R20, UR11, R17, 0x3, P1 ;  /* 0x0000000b14117c11 */ /* 0x000fc600088f1c11 */
[----:B------:R-:W-:Y:S01]  /*1310*/  IMAD R21, R28, UR7, R21 ;  /* 0x000000071c157c24 */ /* 0x000fe2000f8e0215 */
[----:B------:R-:W-:Y:S02]  /*1320*/  LEA R12, P1, R14, UR10, 0x3 ;  /* 0x0000000a0e0c7c11 */ /* 0x000fe4000f8218ff */
[----:B------:R-:W2:Y:S01]  /*1330*/  LDG.E.64 R16, desc[UR8][R16.64] ;  /* 0x0000000810107981 */ /* 0x000ea2000c1e1b00 */
[----:B------:R-:W-:-:S05]  /*1340*/  IMAD.IADD R13, R15, 0x1, R21 ;  /* 0x000000010f0d7824 */ /* 0x000fca00078e0215 */
[----:B------:R-:W-:-:S06]  /*1350*/  LEA.HI.X R13, R14, UR11, R13, 0x3, P1 ;  /* 0x0000000b0e0d7c11 */ /* 0x000fcc00088f1c0d */
[----:B------:R-:W3:Y:S01]  /*1360*/  LDG.E.64 R12, desc[UR8][R12.64] ;  /* 0x000000080c0c7981 */ /* 0x000ee2000c1e1b00 */
[----:B------:R-:W-:-:S04]  /*1370*/  IADD3 R24, P1, PT, R24, 0x8, RZ ;  /* 0x0000000818187810 */ /* 0x000fc80007f3e0ff */
[----:B------:R-:W-:Y:S01]  /*1380*/  IADD3.X R27, PT, PT, RZ, R27, RZ, P1, !PT ;  /* 0x0000001bff1b7210 */ /* 0x000fe20000ffe4ff */
[----:B--2---:R-:W-:-:S08]  /*1390*/  DADD R18, R18, R16 ;  /* 0x0000000012127229 */ /* 0x004fd00000000010 */
[----:B---3--:R-:W-:-:S11]  /*13a0*/  DADD R20, R18, R12 ;  /* 0x0000000012147229 */ /* 0x008fd6000000000c */
.L_x_8:
[----:B------:R-:W-:Y:S05]  /*13b0*/  BSYNC.RECONVERGENT B2 ;  /* 0x0000000000027941 */ /* 0x000fea0003800200 */
.L_x_7:
[----:B------:R-:W-:Y:S05]  /*13c0*/  @!P0 BRA `(.L_x_3) ;  /* 0x0000000400808947 */ /* 0x000fea0003800000 */
[----:B------:R-:W-:Y:S01]  /*13d0*/  IADD3 R25, P0, PT, R25, -0x1, RZ ;  /* 0xffffffff19197810 */ /* 0x000fe20007f1e0ff */
[----:B------:R-:W-:Y:S03]  /*13e0*/  BSSY.RECONVERGENT B2, `(.L_x_9) ;  /* 0x0000036000027945 */ /* 0x000fe60003800200 */
        /* <DEDUP_REMOVED lines=14> */
[----:B------:R-:W2:Y:S01]  /*14d0*/  LDG.E.64 R28, desc[UR8][R18.64+0x18] ;  /* 0x00001808121c7981 */ /* 0x000ea2000c1e1b00 */
[----:B0-----:R-:W-:-:S02]  /*14e0*/  IMAD R13, R13, UR6, RZ ;  /* 0x000000060d0d7c24 */ /* 0x001fc4000f8e02ff */
[C---:B------:R-:W-:Y:S02]  /*14f0*/  IMAD.WIDE.U32 R16, R12.reuse, UR6, R14 ;  /* 0x000000060c107c25 */ /* 0x040fe4000f8e000e */
[----:B------:R-:W3:Y:S02]  /*1500*/  LDG.E.64 R14, desc[UR8][R18.64+0x8] ;  /* 0x00000808120e7981 */ /* 0x000ee4000c1e1b00 */
[----:B------:R-:W-:Y:S01]  /*1510*/  IMAD R13, R12, UR7, R13 ;  /* 0x000000070c0d7c24 */ /* 0x000fe2000f8e020d */
[----:B-1----:R-:W-:-:S03]  /*1520*/  LEA R12, P1, R16, UR10, 0x3 ;  /* 0x0000000a100c7c11 */ /* 0x002fc6000f8218ff */
[----:B------:R-:W-:-:S05]  /*1530*/  IMAD.IADD R13, R17, 0x1, R13 ;  /* 0x00000001110d7824 */ /* 0x000fca00078e020d */
[----:B------:R-:W-:-:S05]  /*1540*/  LEA.HI.X R13, R16, UR11, R13, 0x3, P1 ;  /* 0x0000000b100d7c11 */ /* 0x000fca00088f1c0d */
[----:B------:R0:W4:Y:S02]  /*1550*/  LDG.E.64 R16, desc[UR8][R12.64] ;  /* 0x000000080c107981 */ /* 0x000124000c1e1b00 */
[----:B0-----:R-:W-:Y:S01]  /*1560*/  MOV R13, R5 ;  /* 0x00000005000d7202 */ /* 0x001fe20000000f00 */
[----:B------:R-:W-:Y:S02]  /*1570*/  IMAD.MOV.U32 R12, RZ, RZ, R0 ;  /* 0x000000ffff0c7224 */ /* 0x000fe400078e0000 */
[----:B---3--:R-:W-:-:S04]  /*1580*/  IMAD R25, R15, UR6, RZ ;  /* 0x000000060f197c24 */ /* 0x008fc8000f8e02ff */
[C---:B------:R-:W-:Y:S02]  /*1590*/  IMAD R25, R14.reuse, UR7, R25 ;  /* 0x000000070e197c24 */ /* 0x040fe4000f8e0219 */
[----:B------:R-:W-:-:S04]  /*15a0*/  IMAD.WIDE.U32 R14, R14, UR6, R12 ;  /* 0x000000060e0e7c25 */ /* 0x000fc8000f8e000c */
[----:B------:R-:W-:Y:S01]  /*15b0*/  IMAD.IADD R25, R15, 0x1, R25 ;  /* 0x000000010f197824 */ /* 0x000fe200078e0219 */
[----:B----4-:R-:W-:Y:S01]  /*15c0*/  DADD R16, R20, R16 ;  /* 0x0000000014107229 */ /* 0x010fe20000000010 */
[----:B------:R-:W-:-:S04]  /*15d0*/  LEA R20, P1, R14, UR10, 0x3 ;  /* 0x0000000a0e147c11 */ /* 0x000fc8000f8218ff */
[----:B------:R-:W-:Y:S02]  /*15e0*/  LEA.HI.X R21, R14, UR11, R25, 0x3, P1 ;  /* 0x0000000b0e157c11 */ /* 0x000fe400088f1c19 */
[----:B------:R-:W3:Y:S04]  /*15f0*/  LDG.E.64 R14, desc[UR8][R18.64+0x10] ;  /* 0x00001008120e7981 */ /* 0x000ee8000c1e1b00 */
[----:B------:R-:W4:Y:S01]  /*1600*/  LDG.E.64 R20, desc[UR8][R20.64] ;  /* 0x0000000814147981 */ /* 0x000f22000c1e1b00 */
[----:B--2---:R-:W-:-:S04]  /*1610*/  IMAD R25, R29, UR6, RZ ;  /* 0x000000061d197c24 */ /* 0x004fc8000f8e02ff */
[----:B------:R-:W-:Y:S02]  /*1620*/  IMAD R25, R28, UR7, R25 ;  /* 0x000000071c197c24 */ /* 0x000fe4000f8e0219 */
[----:B---3--:R-:W-:Y:S01]  /*1630*/  IMAD R15, R15, UR6, RZ ;  /* 0x000000060f0f7c24 */ /* 0x008fe2000f8e02ff */
[----:B----4-:R-:W-:-:S03]  /*1640*/  DADD R16, R16, R20 ;  /* 0x0000000010107229 */ /* 0x010fc60000000014 */
[C---:B------:R-:W-:Y:S02]  /*1650*/  IMAD R21, R14.reuse, UR7, R15 ;  /* 0x000000070e157c24 */ /* 0x040fe4000f8e020f */
[----:B------:R-:W-:-:S04]  /*1660*/  IMAD.WIDE.U32 R14, R14, UR6, R12 ;  /* 0x000000060e0e7c25 */ /* 0x000fc8000f8e000c */
[----:B------:R-:W-:Y:S01]  /*1670*/  IMAD.WIDE.U32 R12, R28, UR6, R12 ;  /* 0x000000061c0c7c25 */ /* 0x000fe2000f8e000c */
[----:B------:R-:W-:-:S03]  /*1680*/  LEA R28, P1, R14, UR10, 0x3 ;  /* 0x0000000a0e1c7c11 */ /* 0x000fc6000f8218ff */
[----:B------:R-:W-:Y:S01]  /*1690*/  IMAD.IADD R21, R15, 0x1, R21 ;  /* 0x000000010f157824 */ /* 0x000fe200078e0215 */
[----:B------:R-:W-:-:S04]  /*16a0*/  IADD3 R25, PT, PT, R13, R25, RZ ;  /* 0x000000190d197210 */ /* 0x000fc80007ffe0ff */
[----:B------:R-:W-:Y:S02]  /*16b0*/  LEA.HI.X R29, R14, UR11, R21, 0x3, P1 ;  /* 0x0000000b0e1d7c11 */ /* 0x000fe400088f1c15 */
[----:B------:R-:W-:-:S04]  /*16c0*/  LEA R14, P1, R12, UR10, 0x3 ;  /* 0x0000000a0c0e7c11 */ /* 0x000fc8000f8218ff */
[----:B------:R-:W2:Y:S01]  /*16d0*/  LDG.E.64 R28, desc[UR8][R28.64] ;  /* 0x000000081c1c7981 */ /* 0x000ea2000c1e1b00 */
[----:B------:R-:W-:-:S06]  /*16e0*/  LEA.HI.X R15, R12, UR11, R25, 0x3, P1 ;  /* 0x0000000b0c0f7c11 */ /* 0x000fcc00088f1c19 */
[----:B------:R-:W3:Y:S01]  /*16f0*/  LDG.E.64 R14, desc[UR8][R14.64] ;  /* 0x000000080e0e7981 */ /* 0x000ee2000c1e1b00 */
[----:B------:R-:W-:-:S05]  /*1700*/  IADD3 R24, P1, PT, R24, 0x4, RZ ;  /* 0x0000000418187810 */ /* 0x000fca0007f3e0ff */
[----:B------:R-:W-:Y:S01]  /*1710*/  IMAD.X R27, RZ, RZ, R27, P1 ;  /* 0x000000ffff1b7224 */ /* 0x000fe200008e061b */
[----:B--2---:R-:W-:-:S08]  /*1720*/  DADD R16, R16, R28 ;  /* 0x0000000010107229 */ /* 0x004fd0000000001c */
[----:B---3--:R-:W-:-:S11]  /*1730*/  DADD R20, R16, R14 ;  /* 0x0000000010147229 */ /* 0x008fd6000000000e */
.L_x_10:
[----:B------:R-:W-:Y:S05]  /*1740*/  BSYNC.RECONVERGENT B2 ;  /* 0x0000000000027941 */ /* 0x000fea0003800200 */
.L_x_9:
[----:B------:R-:W-:Y:S05]  /*1750*/  @!P0 BRA `(.L_x_3) ;  /* 0x00000000009c8947 */ /* 0x000fea0003800000 */
[----:B------:R-:W0:Y:S01]  /*1760*/  LDCU.64 UR6, c[0x0][0x388] ;  /* 0x00007100ff0677ac */ /* 0x000e220008000a00 */
[----:B------:R-:W1:Y:S08]  /*1770*/  LDC.64 R12, c[0x0][0x3b0] ;  /* 0x0000ec00ff0c7b82 */ /* 0x000e700000000a00 */
[----:B------:R-:W2:Y:S01]  /*1780*/  LDC.64 R14, c[0x0][0x390] ;  /* 0x0000e400ff0e7b82 */ /* 0x000ea20000000a00 */
[----:B0-----:R-:W-:-:S04]  /*1790*/  LEA R16, P0, R24, UR6, 0x3 ;  /* 0x0000000618107c11 */ /* 0x001fc8000f8018ff */
[----:B------:R-:W-:-:S05]  /*17a0*/  LEA.HI.X R17, R24, UR7, R27, 0x3, P0 ;  /* 0x0000000718117c11 */ /* 0x000fca00080f1c1b */
[----:B------:R-:W1:Y:S01]  /*17b0*/  LDG.E.64 R26, desc[UR8][R16.64] ;  /* 0x00000008101a7981 */ /* 0x000e62000c1e1b00 */
[----:B------:R-:W-:Y:S01]  /*17c0*/  MOV R19, R5 ;  /* 0x0000000500137202 */ /* 0x000fe20000000f00 */
[----:B-1----:R-:W-:-:S04]  /*17d0*/  IMAD R18, R27, R12, RZ ;  /* 0x0000000c1b127224 */ /* 0x002fc800078e02ff */
[----:B------:R-:W-:Y:S02]  /*17e0*/  IMAD R25, R26, R13, R18 ;  /* 0x0000000d1a197224 */ /* 0x000fe400078e0212 */
[----:B------:R-:W-:-:S04]  /*17f0*/  IMAD.MOV.U32 R18, RZ, RZ, R0 ;  /* 0x000000ffff127224 */ /* 0x000fc800078e0000 */
[----:B------:R-:W-:-:S04]  /*1800*/  IMAD.WIDE.U32 R26, R26, R12, R18 ;  /* 0x0000000c1a1a7225 */ /* 0x000fc800078e0012 */
[----:B------:R-:W-:Y:S01]  /*1810*/  IMAD.IADD R25, R27, 0x1, R25 ;  /* 0x000000011b197824 */ /* 0x000fe200078e0219 */
[----:B--2---:R-:W-:-:S04]  /*1820*/  LEA R24, P0, R26, R14, 0x3 ;  /* 0x0000000e1a187211 */ /* 0x004fc800078018ff */
[----:B------:R-:W-:-:S06]  /*1830*/  LEA.HI.X R25, R26, R15, R25, 0x3, P0 ;  /* 0x0000000f1a197211 */ /* 0x000fcc00000f1c19 */
[----:B------:R-:W2:Y:S01]  /*1840*/  LDG.E.64 R24, desc[UR8][R24.64] ;  /* 0x0000000818187981 */ /* 0x000ea2000c1e1b00 */
[----:B------:R-:W-:-:S04]  /*1850*/  ISETP.NE.U32.AND P0, PT, R22, 0x1, PT ;  /* 0x000000011600780c */ /* 0x000fc80003f05070 */
[----:B------:R-:W-:Y:S01]  /*1860*/  ISETP.NE.AND.EX P0, PT, RZ, RZ, PT, P0 ;  /* 0x000000ffff00720c */ /* 0x000fe20003f05300 */
[----:B--2---:R-:W-:-:S12]  /*1870*/  DADD R20, R20, R24 ;  /* 0x0000000014147229 */ /* 0x004fd80000000018 */
[----:B------:R-:W-:Y:S05]  /*1880*/  @!P0 BRA `(.L_x_3) ;  /* 0x0000000000508947 */ /* 0x000fea0003800000 */
[----:B------:R-:W-:Y:S01]  /*1890*/  ISETP.NE.U32.AND P0, PT, R22, 0x2, PT ;  /* 0x000000021600780c */ /* 0x000fe20003f05070 */
[----:B------:R-:W2:Y:S03]  /*18a0*/  LDG.E.64 R24, desc[UR8][R16.64+0x8] ;  /* 0x0000080810187981 */ /* 0x000ea6000c1e1b00 */
[----:B------:R-:W-:-:S13]  /*18b0*/  ISETP.NE.AND.EX P0, PT, RZ, RZ, PT, P0 ;  /* 0x000000ffff00720c */ /* 0x000fda0003f05300 */
[----:B------:R-:W3:Y:S01]  /*18c0*/  @P0 LDG.E.64 R26, desc[UR8][R16.64+0x10] ;  /* 0x00001008101a0981 */ /* 0x000ee2000c1e1b00 */
[----:B--2---:R-:W-:-:S04]  /*18d0*/  IMAD R29, R25, R12, RZ ;  /* 0x0000000c191d7224 */ /* 0x004fc800078e02ff */
[C---:B------:R-:W-:Y:S02]  /*18e0*/  IMAD R29, R24.reuse, R13, R29 ;  /* 0x0000000d181d7224 */ /* 0x040fe400078e021d */
[----:B------:R-:W-:-:S04]  /*18f0*/  IMAD.WIDE.U32 R24, R24, R12, R18 ;  /* 0x0000000c18187225 */ /* 0x000fc800078e0012 */
[----:B---3--:R-:W-:-:S04]  /*1900*/  @P0 IMAD.WIDE.U32 R18, R26, R12, R18 ;  /* 0x0000000c1a120225 */ /* 0x008fc800078e0012 */
[----:B------:R-:W-:Y:S01]  /*1910*/  @P0 IMAD R12, R27, R12, RZ ;  /* 0x0000000c1b0c0224 */ /* 0x000fe200078e02ff */
[----:B------:R-:W-:-:S03]  /*1920*/  IADD3 R29, PT, PT, R25, R29, RZ ;  /* 0x0000001d191d7210 */ /* 0x000fc60007ffe0ff */
[----:B------:R-:W-:Y:S01]  /*1930*/  @P0 IMAD R27, R26, R13, R12 ;  /* 0x0000000d1a1b0224 */ /* 0x000fe200078e020c */
[----:B------:R-:W-:-:S04]  /*1940*/  LEA R12, P1, R24, R14, 0x3 ;  /* 0x0000000e180c7211 */ /* 0x000fc800078218ff */
[----:B------:R-:W-:Y:S01]  /*1950*/  LEA.HI.X R13, R24, R15, R29, 0x3, P1 ;  /* 0x0000000f180d7211 */ /* 0x000fe200008f1c1d */
[----:B------:R-:W-:Y:S01]  /*1960*/  @P0 IMAD.IADD R16, R19, 0x1, R27 ;  /* 0x0000000113100824 */ /* 0x000fe200078e021b */
[----:B------:R-:W-:-:S04]  /*1970*/  @P0 LEA R14, P1, R18, R14, 0x3 ;  /* 0x0000000e120e0211 */ /* 0x000fc800078218ff */
[----:B------:R-:W2:Y:S01]  /*1980*/  LDG.E.64 R12, desc[UR8][R12.64] ;  /* 0x000000080c0c7981 */ /* 0x000ea2000c1e1b00 */
[----:B------:R-:W-:-:S06]  /*1990*/  @P0 LEA.HI.X R15, R18, R15, R16, 0x3, P1 ;  /* 0x0000000f120f0211 */ /* 0x000fcc00008f1c10 */
[----:B------:R-:W3:Y:S01]  /*19a0*/  @P0 LDG.E.64 R14, desc[UR8][R14.64] ;  /* 0x000000080e0e0981 */ /* 0x000ee2000c1e1b00 */
[----:B--2---:R-:W-:-:S08]  /*19b0*/  DADD R20, R20, R12 ;  /* 0x0000000014147229 */ /* 0x004fd0000000000c */
[----:B---3--:R-:W-:-:S11]  /*19c0*/  @P0 DADD R20, R20, R14 ;  /* 0x0000000014140229 */ /* 0x008fd6000000000e */
.L_x_3:
[----:B------:R-:W-:Y:S05]  /*19d0*/  BSYNC.RECONVERGENT B0 ;  /* 0x0000000000007941 */ /* 0x000fea0003800200 */
.L_x_2:
[----:B------:R-:W0:Y:S01]  /*19e0*/  LDCU.64 UR10, c[0x0][0x3b0] ;  /* 0x00007600ff0a77ac */ /* 0x000e220008000a00 */
[----:B------:R-:W-:Y:S01]  /*19f0*/  MOV R12, R0 ;  /* 0x00000000000c7202 */ /* 0x000fe20000000f00 */
[----:B------:R-:W-:Y:S01]  /*1a00*/  IMAD.MOV.U32 R13, RZ, RZ, R5 ;  /* 0x000000ffff0d7224 */ /* 0x000fe200078e0005 */
[----:B------:R-:W1:Y:S01]  /*1a10*/  LDCU.64 UR6, c[0x0][0x398] ;  /* 0x00007300ff0677ac */ /* 0x000e620008000a00 */
[----:B0-----:R-:W-:Y:S02]  /*1a20*/  IMAD R17, R3, UR10, RZ ;  /* 0x0000000a03117c24 */ /* 0x001fe4000f8e02ff */
[----:B------:R-:W-:-:S04]  /*1a30*/  IMAD.WIDE.U32 R14, R2, UR10, R12 ;  /* 0x0000000a020e7c25 */ /* 0x000fc8000f8e000c */
[----:B------:R-:W-:Y:S01]  /*1a40*/  IMAD R13, R2, UR11, R17 ;  /* 0x0000000b020d7c24 */ /* 0x000fe2000f8e0211 */
[----:B-1----:R-:W-:-:S04]  /*1a50*/  LEA R12, P0, R14, UR6, 0x3 ;  /* 0x000000060e0c7c11 */ /* 0x002fc8000f8018ff */
[----:B------:R-:W-:-:S04]  /*1a60*/  IADD3 R13, PT, PT, R15, R13, RZ ;  /* 0x0000000d0f0d7210 */ /* 0x000fc80007ffe0ff */
[----:B------:R-:W-:Y:S02]  /*1a70*/  LEA.HI.X R13, R14, UR7, R13, 0x3, P0 ;  /* 0x000000070e0d7c11 */ /* 0x000fe400080f1c0d */
[----:B------:R-:W-:-:S03]  /*1a80*/  IADD3 R0, P0, PT, R0, UR4, RZ ;  /* 0x0000000400007c10 */ /* 0x000fc6000ff1e0ff */
[----:B------:R0:W-:Y:S02]  /*1a90*/  STG.E.64 desc[UR8][R12.64], R20 ;  /* 0x000000140c007986 */ /* 0x0001e4000c101b08 */
[----:B------:R-:W-:Y:S01]  /*1aa0*/  IMAD.X R5, RZ, RZ, R5, P0 ;  /* 0x000000ffff057224 */ /* 0x000fe200000e0605 */
[----:B------:R-:W-:-:S04]  /*1ab0*/  ISETP.GE.U32.AND P0, PT, R0, UR10, PT ;  /* 0x0000000a00007c0c */ /* 0x000fc8000bf06070 */
[----:B------:R-:W-:-:S13]  /*1ac0*/  ISETP.GE.AND.EX P0, PT, R5, UR11, PT, P0 ;  /* 0x0000000b05007c0c */ /* 0x000fda000bf06300 */
[----:B0-----:R-:W-:Y:S05]  /*1ad0*/  @!P0 BRA `(.L_x_11) ;  /* 0xffffffe400e08947 */ /* 0x001fea000383ffff */
.L_x_1:
[----:B------:R-:W-:Y:S05]  /*1ae0*/  BSYNC.RECONVERGENT B1 ;  /* 0x0000000000017941 */ /* 0x000fea0003800200 */
.L_x_0:
[----:B------:R-:W0:Y:S01]  /*1af0*/  LDCU.64 UR6, c[0x0][0x3a0] ;  /* 0x00007400ff0677ac */ /* 0x000e220008000a00 */
[----:B------:R-:W-:-:S04]  /*1b00*/  IADD3 R2, P0, PT, R7, R2, RZ ;  /* 0x0000000207027210 */ /* 0x000fc80007f1e0ff */
[----:B------:R-:W-:Y:S02]  /*1b10*/  IADD3.X R3, PT, PT, RZ, R3, RZ, P0, !PT ;  /* 0x00000003ff037210 */ /* 0x000fe400007fe4ff */
[----:B0-----:R-:W-:-:S04]  /*1b20*/  ISETP.GE.U32.AND P0, PT, R2, UR6, PT ;  /* 0x0000000602007c0c */ /* 0x001fc8000bf06070 */
[----:B------:R-:W-:-:S13]  /*1b30*/  ISETP.GE.AND.EX P0, PT, R3, UR7, PT, P0 ;  /* 0x0000000703007c0c */ /* 0x000fda000bf06300 */
[----:B------:R-:W-:Y:S05]  /*1b40*/  @!P0 BRA `(.L_x_12) ;  /* 0xffffffe4007c8947 */ /* 0x000fea000383ffff */
[----:B------:R-:W-:Y:S05]  /*1b50*/  EXIT ;  /* 0x000000000000794d */ /* 0x000fea0003800000 */
.L_x_13:
[----:B------:R-:W-:-:S00]  /*1b60*/  BRA `(.L_x_13) ;  /* 0xfffffffc00fc7947 */ /* 0x000fc0000383ffff */
[----:B------:R-:W-:-:S00]  /*1b70*/  NOP ;  /* 0x0000000000007918 */ /* 0x000fc00000000000 */
        /* <DEDUP_REMOVED lines=8> */
.L_x_20:


//--------------------- .text._Z15coo_spmm_kernelPlS_PdS0_llll --------------------------
	.section	.text._Z15coo_spmm_kernelPlS_PdS0_llll,"ax",@progbits
	.align	128
        .global         _Z15coo_spmm_kernelPlS_PdS0_llll
        .type           _Z15coo_spmm_kernelPlS_PdS0_llll,@function
        .size           _Z15coo_spmm_kernelPlS_PdS0_llll,(.L_x_21 - _Z15coo_spmm_kernelPlS_PdS0_llll)
        .other          _Z15coo_spmm_kernelPlS_PdS0_llll,@"STO_CUDA_ENTRY STV_DEFAULT"
_Z15coo_spmm_kernelPlS_PdS0_llll:
.text._Z15coo_spmm_kernelPlS_PdS0_llll:
[----:B------:R-:W-:Y:S01]  /*0000*/  LDC R1, c[0x0][0x37c] ;  /* 0x0000df00ff017b82 */ /* 0x000fe20000000800 */
[----:B------:R-:W0:Y:S07]  /*0010*/  S2R R9, SR_TID.Y ;  /* 0x0000000000097919 */ /* 0x000e2e0000002200 */
[----:B------:R-:W0:Y:S01]  /*0020*/  S2UR UR4, SR_CTAID.Y ;  /* 0x00000000000479c3 */ /* 0x000e220000002600 */
[----:B------:R-:W1:Y:S01]  /*0030*/  LDCU.64 UR8, c[0x0][0x3b8] ;  /* 0x00007700ff0877ac */ /* 0x000e620008000a00 */
[----:B------:R-:W2:Y:S06]  /*0040*/  S2R R11, SR_TID.X ;  /* 0x00000000000b7919 */ /* 0x000eac0000002100 */
[----:B------:R-:W0:Y:S08]  /*0050*/  LDC R0, c[0x0][0x364] ;  /* 0x0000d900ff007b82 */ /* 0x000e300000000800 */
[----:B------:R-:W2:Y:S08]  /*0060*/  S2UR UR5, SR_CTAID.X ;  /* 0x00000000000579c3 */ /* 0x000eb00000002500 */
[----:B------:R-:W2:Y:S01]  /*0070*/  LDC R8, c[0x0][0x360] ;  /* 0x0000d800ff087b82 */ /* 0x000ea20000000800 */
[----:B------:R-:W3:Y:S01]  /*0080*/  LDCU UR6, c[0x0][0x374] ;  /* 0x00006e80ff0677ac */ /* 0x000ee20008000800 */
[----:B------:R-:W4:Y:S01]  /*0090*/  LDCU UR7, c[0x0][0x370] ;  /* 0x00006e00ff0777ac */ /* 0x000f220008000800 */
[----:B0-----:R-:W-:-:S05]  /*00a0*/  IMAD R9, R0, UR4, R9 ;  /* 0x0000000400097c24 */ /* 0x001fca000f8e0209 */
[----:B-1----:R-:W-:-:S04]  /*00b0*/  ISETP.GE.U32.AND P0, PT, R9, UR8, PT ;  /* 0x0000000809007c0c */ /* 0x002fc8000bf06070 */
[----:B------:R-:W-:Y:S01]  /*00c0*/  ISETP.GE.AND.EX P0, PT, RZ, UR9, PT, P0 ;  /* 0x00000009ff007c0c */ /* 0x000fe2000bf06300 */
[----:B---3--:R-:W-:Y:S02]  /*00d0*/  IMAD R0, R0, UR6, RZ ;  /* 0x0000000600007c24 */ /* 0x008fe4000f8e02ff */
[C---:B--2---:R-:W-:Y:S02]  /*00e0*/  IMAD R11, R8.reuse, UR5, R11 ;  /* 0x00000005080b7c24 */ /* 0x044fe4000f8e020b */
[----:B----4-:R-:W-:-:S08]  /*00f0*/  IMAD R8, R8, UR7, RZ ;  /* 0x0000000708087c24 */ /* 0x010fd0000f8e02ff */
[----:B------:R-:W-:Y:S05]  /*0100*/  @P0 EXIT ;  /* 0x000000000000094d */ /* 0x000fea0003800000 */
[----:B------:R-:W-:Y:S01]  /*0110*/  IMAD.MOV.U32 R10, RZ, RZ, RZ ;  /* 0x000000ffff0a7224 */ /* 0x000fe200078e00ff */
[----:B------:R-:W0:Y:S01]  /*0120*/  LDCU.64 UR4, c[0x0][0x358] ;  /* 0x00006b00ff0477ac */ /* 0x000e220008000a00 */
[----:B------:R-:W-:-:S07]  /*0130*/  IMAD.MOV.U32 R12, RZ, RZ, RZ ;  /* 0x000000ffff0c7224 */ /* 0x000fce00078e00ff */
.L_x_17:
[----:B-1----:R-:W1:Y:S01]  /*0140*/  LDC.64 R2, c[0x0][0x3b0] ;  /* 0x0000ec00ff027b82 */ /* 0x002e620000000a00 */
[----:B------:R-:W-:Y:S01]  /*0150*/  BSSY.RECONVERGENT B0, `(.L_x_14) ;  /* 0x0000027000007945 */ /* 0x000fe20003800200 */
[----:B-1----:R-:W-:-:S04]  /*0160*/  ISETP.GE.U32.AND P0, PT, R11, R2, PT ;  /* 0x000000020b00720c */ /* 0x002fc80003f06070 */
[----:B------:R-:W-:-:S13]  /*0170*/  ISETP.GE.AND.EX P0, PT, R12, R3, PT, P0 ;  /* 0x000000030c00720c */ /* 0x000fda0003f06300 */
[----:B------:R-:W-:Y:S05]  /*0180*/  @P0 BRA `(.L_x_15) ;  /* 0x00000000008c0947 */ /* 0x000fea0003800000 */
[----:B------:R-:W1:Y:S01]  /*0190*/  LDCU.128 UR8, c[0x0][0x380] ;  /* 0x00007000ff0877ac */ /* 0x000e620008000c00 */
[C---:B------:R-:W-:Y:S01]  /*01a0*/  IMAD.SHL.U32 R14, R9.reuse, 0x8, RZ ;  /* 0x00000008090e7824 */ /* 0x040fe200078e00ff */
[----:B------:R-:W-:-:S04]  /*01b0*/  SHF.L.U64.HI R4, R9, 0x3, R10 ;  /* 0x0000000309047819 */ /* 0x000fc8000001020a */
[C---:B-1----:R-:W-:Y:S02]  /*01c0*/  IADD3 R16, P0, PT, R14.reuse, UR8, RZ ;  /* 0x000000080e107c10 */ /* 0x042fe4000ff1e0ff */
[----:B------:R-:W-:Y:S02]  /*01d0*/  IADD3 R14, P1, PT, R14, UR10, RZ ;  /* 0x0000000a0e0e7c10 */ /* 0x000fe4000ff3e0ff */
[C---:B------:R-:W-:Y:S02]  /*01e0*/  IADD3.X R17, PT, PT, R4.reuse, UR9, RZ, P0, !PT ;  /* 0x0000000904117c10 */ /* 0x040fe400087fe4ff */
[----:B------:R-:W-:Y:S01]  /*01f0*/  IADD3.X R15, PT, PT, R4, UR11, RZ, P1, !PT ;  /* 0x0000000b040f7c10 */ /* 0x000fe20008ffe4ff */
[----:B------:R-:W1:Y:S02]  /*0200*/  LDCU.128 UR8, c[0x0][0x390] ;  /* 0x00007200ff0877ac */ /* 0x000e640008000c00 */
[----:B0-----:R-:W2:Y:S04]  /*0210*/  LDG.E.64 R6, desc[UR4][R16.64] ;  /* 0x0000000410067981 */ /* 0x001ea8000c1e1b00 */
[----:B------:R-:W3:Y:S01]  /*0220*/  LDG.E.64 R14, desc[UR4][R14.64] ;  /* 0x000000040e0e7981 */ /* 0x000ee2000c1e1b00 */
[C---:B------:R-:W-:Y:S01]  /*0230*/  SHF.L.U64.HI R5, R2.reuse, 0x3, R3 ;  /* 0x0000000302057819 */ /* 0x040fe20000010203 */
[----:B------:R-:W-:-:S04]  /*0240*/  IMAD.SHL.U32 R13, R2, 0x8, RZ ;  /* 0x00000008020d7824 */ /* 0x000fc800078e00ff */
[C---:B--2---:R-:W-:Y:S02]  /*0250*/  IMAD R19, R5.reuse, R6, RZ ;  /* 0x0000000605137224 */ /* 0x044fe400078e02ff */
[----:B---3--:R-:W-:Y:S02]  /*0260*/  IMAD R18, R5, R14, RZ ;  /* 0x0000000e05127224 */ /* 0x008fe400078e02ff */
[----:B-1----:R-:W-:-:S04]  /*0270*/  IMAD.WIDE.U32 R4, R6, R13, UR10 ;  /* 0x0000000a06047e25 */ /* 0x002fc8000f8e000d */
[-C--:B------:R-:W-:Y:S01]  /*0280*/  IMAD R23, R7, R13.reuse, R19 ;  /* 0x0000000d07177224 */ /* 0x080fe200078e0213 */
[----:B------:R-:W-:Y:S01]  /*0290*/  SHF.L.U64.HI R19, R11, 0x3, R12 ;  /* 0x000000030b137819 */ /* 0x000fe2000001020c */
[----:B------:R-:W-:-:S04]  /*02a0*/  IMAD.WIDE.U32 R6, R14, R13, UR8 ;  /* 0x000000080e067e25 */ /* 0x000fc8000f8e000d */
[----:B------:R-:W-:Y:S02]  /*02b0*/  IMAD R21, R15, R13, R18 ;  /* 0x0000000d0f157224 */ /* 0x000fe400078e0212 */
[----:B------:R-:W-:Y:S02]  /*02c0*/  IMAD.SHL.U32 R13, R11, 0x8, RZ ;  /* 0x000000080b0d7824 */ /* 0x000fe400078e00ff */
[----:B------:R-:W-:Y:S02]  /*02d0*/  IMAD.IADD R20, R5, 0x1, R23 ;  /* 0x0000000105147824 */ /* 0x000fe400078e0217 */
[----:B------:R-:W-:-:S07]  /*02e0*/  IMAD.IADD R18, R7, 0x1, R21 ;  /* 0x0000000107127824 */ /* 0x000fce00078e0215 */
.L_x_16:
[----:B-1----:R-:W-:-:S05]  /*02f0*/  IADD3 R14, P0, PT, R13, R6, RZ ;  /* 0x000000060d0e7210 */ /* 0x002fca0007f1e0ff */
[----:B------:R-:W-:-:S06]  /*0300*/  IMAD.X R15, R19, 0x1, R18, P0 ;  /* 0x00000001130f7824 */ /* 0x000fcc00000e0612 */
[----:B------:R-:W2:Y:S01]  /*0310*/  LDG.E.64 R14, desc[UR4][R14.64] ;  /* 0x000000040e0e7981 */ /* 0x000ea2000c1e1b00 */
[----:B------:R-:W-:-:S05]  /*0320*/  IADD3 R16, P0, PT, R13, R4, RZ ;  /* 0x000000040d107210 */ /* 0x000fca0007f1e0ff */
[----:B------:R-:W-:Y:S01]  /*0330*/  IMAD.X R17, R19, 0x1, R20, P0 ;  /* 0x0000000113117824 */ /* 0x000fe200000e0614 */
[----:B------:R-:W-:-:S05]  /*0340*/  IADD3 R11, P0, PT, R8, R11, RZ ;  /* 0x0000000b080b7210 */ /* 0x000fca0007f1e0ff */
[----:B------:R-:W-:Y:S01]  /*0350*/  IMAD.X R12, RZ, RZ, R12, P0 ;  /* 0x000000ffff0c7224 */ /* 0x000fe200000e060c */
[----:B------:R-:W-:-:S04]  /*0360*/  ISETP.GE.U32.AND P0, PT, R11, R2, PT ;  /* 0x000000020b00720c */ /* 0x000fc80003f06070 */
[----:B------:R-:W-:Y:S02]  /*0370*/  ISETP.GE.AND.EX P0, PT, R12, R3, PT, P0 ;  /* 0x000000030c00720c */ /* 0x000fe40003f06300 */
[----:B------:R-:W-:-:S04]  /*0380*/  LEA R13, P1, R8, R13, 0x3 ;  /* 0x0000000d080d7211 */ /* 0x000fc800078218ff */
[----:B------:R-:W-:Y:S01]  /*0390*/  LEA.HI.X R19, R8, R19, RZ, 0x3, P1 ;  /* 0x0000001308137211 */ /* 0x000fe200008f1cff */
[----:B--2---:R1:W-:Y:S06]  /*03a0*/  REDG.E.ADD.F64.RN.STRONG.GPU desc[UR4][R16.64], R14 ;  /* 0x0000000e100079a6 */ /* 0x0043ec000c12ff04 */
[----:B------:R-:W-:Y:S05]  /*03b0*/  @!P0 BRA `(.L_x_16) ;  /* 0xfffffffc00cc8947 */ /* 0x000fea000383ffff */
.L_x_15:
[----:B0-----:R-:W-:Y:S05]  /*03c0*/  BSYNC.RECONVERGENT B0 ;  /* 0x0000000000007941 */ /* 0x001fea0003800200 */
.L_x_14:
[----:B------:R-:W0:Y:S01]  /*03d0*/  LDCU.64 UR6, c[0x0][0x3b8] ;  /* 0x00007700ff0677ac */ /* 0x000e220008000a00 */
[----:B------:R-:W-:-:S05]  /*03e0*/  IADD3 R9, P0, PT, R0, R9, RZ ;  /* 0x0000000900097210 */ /* 0x000fca0007f1e0ff */
[----:B------:R-:W-:Y:S01]  /*03f0*/  IMAD.X R10, RZ, RZ, R10, P0 ;  /* 0x000000ffff0a7224 */ /* 0x000fe200000e060a */
[----:B0-----:R-:W-:-:S04]  /*0400*/  ISETP.GE.U32.AND P0, PT, R9, UR6, PT ;  /* 0x0000000609007c0c */ /* 0x001fc8000bf06070 */
[----:B------:R-:W-:-:S13]  /*0410*/  ISETP.GE.AND.EX P0, PT, R10, UR7, PT, P0 ;  /* 0x000000070a007c0c */ /* 0x000fda000bf06300 */
[----:B------:R-:W-:Y:S05]  /*0420*/  @!P0 BRA `(.L_x_17) ;  /* 0xfffffffc00448947 */ /* 0x000fea000383ffff */
[----:B------:R-:W-:Y:S05]  /*0430*/  EXIT ;  /* 0x000000000000794d */ /* 0x000fea0003800000 */
.L_x_18:
        /* <DEDUP_REMOVED lines=12> */
.L_x_21:


//--------------------- .text._Z11fill_kernelPdld --------------------------
	.section	.text._Z11fill_kernelPdld,"ax",@progbits
	.align	128
        .global         _Z11fill_kernelPdld
        .type           _Z11fill_kernelPdld,@function
        .size           _Z11fill_kernelPdld,(.L_x_22 - _Z11fill_kernelPdld)
        .other          _Z11fill_kernelPdld,@"STO_CUDA_ENTRY STV_DEFAULT"
_Z11fill_kernelPdld:
.text._Z11fill_kernelPdld:
[----:B------:R-:W-:Y:S01]  /*0000*/  LDC R1, c[0x0][0x37c] ;  /* 0x0000df00ff017b82 */ /* 0x000fe20000000800 */
[----:B------:R-:W0:Y:S07]  /*0010*/  S2R R3, SR_TID.X ;  /* 0x0000000000037919 */ /* 0x000e2e0000002100 */
[----:B------:R-:W0:Y:S01]  /*0020*/  S2UR UR4, SR_CTAID.X ;  /* 0x00000000000479c3 */ /* 0x000e220000002500 */
[----:B------:R-:W1:Y:S07]  /*0030*/  LDCU.64 UR6, c[0x0][0x388] ;  /* 0x00007100ff0677ac */ /* 0x000e6e0008000a00 */
[----:B------:R-:W0:Y:S02]  /*0040*/  LDC R0, c[0x0][0x360] ;  /* 0x0000d800ff007b82 */ /* 0x000e240000000800 */
[----:B0-----:R-:W-:-:S05]  /*0050*/  IMAD R0, R0, UR4, R3 ;  /* 0x0000000400007c24 */ /* 0x001fca000f8e0203 */
[----:B-1----:R-:W-:-:S04]  /*0060*/  ISETP.GE.U32.AND P0, PT, R0, UR6, PT ;  /* 0x0000000600007c0c */ /* 0x002fc8000bf06070 */
[----:B------:R-:W-:-:S13]  /*0070*/  ISETP.GE.AND.EX P0, PT, RZ, UR7, PT, P0 ;  /* 0x00000007ff007c0c */ /* 0x000fda000bf06300 */
[----:B------:R-:W-:Y:S05]  /*0080*/  @P0 EXIT ;  /* 0x000000000000094d */ /* 0x000fea0003800000 */
[----:B------:R-:W0:Y:S01]  /*0090*/  LDCU.64 UR6, c[0x0][0x380] ;  /* 0x00007000ff0677ac */ /* 0x000e220008000a00 */
[----:B------:R-:W1:Y:S01]  /*00a0*/  LDC.64 R4, c[0x0][0x390] ;  /* 0x0000e400ff047b82 */ /* 0x000e620000000a00 */
[----:B------:R-:W1:Y:S01]  /*00b0*/  LDCU.64 UR4, c[0x0][0x358] ;  /* 0x00006b00ff0477ac */ /* 0x000e620008000a00 */
[----:B0-----:R-:W-:-:S04]  /*00c0*/  LEA R2, P0, R0, UR6, 0x3 ;  /* 0x0000000600027c11 */ /* 0x001fc8000f8018ff */
[----:B------:R-:W-:-:S05]  /*00d0*/  LEA.HI.X R3, R0, UR7, RZ, 0x3, P0 ;  /* 0x0000000700037c11 */ /* 0x000fca00080f1cff */
[----:B-1----:R-:W-:Y:S01]  /*00e0*/  STG.E.64 desc[UR4][R2.64], R4 ;  /* 0x0000000402007986 */ /* 0x002fe2000c101b04 */
[----:B------:R-:W-:Y:S05]  /*00f0*/  EXIT ;  /* 0x000000000000794d */ /* 0x000fea0003800000 */
.L_x_19:
        /* <DEDUP_REMOVED lines=16> */
.L_x_22:


//--------------------- .nv.shared.reserved.0     --------------------------
	.section	.nv.shared.reserved.0,"aw",@nobits
	.weak		__nv_reservedSMEM_offset_0_alias
	.size		__nv_reservedSMEM_offset_0_alias, 0, 64
	.other		__nv_reservedSMEM_offset_0_alias,@"STO_CUDA_RESERVED_SHARED STV_DEFAULT"
__nv_reservedSMEM_offset_0_alias:
	.zero		0
	.zero		64


//--------------------- .nv.constant0._Z15csr_spmm_kernelPlS_PdS0_lll --------------------------
	.section	.nv.constant0._Z15csr_spmm_kernelPlS_PdS0_lll,"a",@progbits
	.sectionflags	@""
	.align	4
.nv.constant0._Z15csr_spmm_kernelPlS_PdS0_lll:
	.zero		952


//--------------------- .nv.constant0._Z15coo_spmm_kernelPlS_PdS0_llll --------------------------
	.section	.nv.constant0._Z15coo_spmm_kernelPlS_PdS0_llll,"a",@progbits
	.sectionflags	@""
	.align	4
.nv.constant0._Z15coo_spmm_kernelPlS_PdS0_llll:
	.zero		960


//--------------------- .nv.constant0._Z11fill_kernelPdld --------------------------
	.section	.nv.constant0._Z11fill_kernelPdld,"a",@progbits
	.sectionflags	@""
	.align	4
.nv.constant0._Z11fill_kernelPdld:
	.zero		920


//--------------------- SYMBOLS --------------------------

	.type		.nv.reservedSmem.offset0,@object
	.size		.nv.reservedSmem.offset0,0x4
